	.target	sm_100a

	.elftype	@"ET_EXEC"


//--------------------- .note.nv.tkinfo           --------------------------
	.section	.note.nv.tkinfo,"",@"SHT_NOTE"
	.sectionflags	@"SHF_NOTE_NV_TKINFO"
	.tkinfo
        /*0018*/ 	.word	0x00000002
        /*0030*/ 	.string	""
        /*0030*/ 	.string	"ptxas"
        /*0030*/ 	.string	"Cuda compilation tools, release 13.0, V13.0.88"
        /*0030*/ 	.string	"Build cuda_13.0.r13.0/compiler.36424714_0"
        /*0030*/ 	.string	"-arch sm_100a -m 64 "



//--------------------- .note.nv.cuinfo           --------------------------
	.section	.note.nv.cuinfo,"",@"SHT_NOTE"
	.sectionflags	@"SHF_NOTE_NV_CUINFO"
        /*0018*/ 	.short	0x0002
        /*001a*/ 	.short	0x0064
        /*001c*/ 	.short	0x0082
	.zero		2


//--------------------- .nv.info                  --------------------------
	.section	.nv.info,"",@"SHT_CUDA_INFO"
	.align	4


	//----- nvinfo : EIATTR_REGCOUNT
	.align		4
        /*0000*/ 	.byte	0x04, 0x2f
        /*0002*/ 	.short	(.L_19 - .L_18)
	.align		4
.L_18:
        /*0004*/ 	.word	index@(_ZN7cutlass13device_kernelINS_4gemm6kernel13GemmUniversalIN4cute5tupleIJiiiiEEENS1_10collective13CollectiveMmaINS1_35MainloopSm100TmaUmmaWarpSpecializedILi6ELi2ELi4ENS5_IJNS4_1CILi1EEESB_SB_EEEEENS5_IJNSA_ILi128EEESE_NSA_ILi64EEEEEENS_6half_tENS5_IJlSB_lEEESH_SI_NS4_8TiledMMAINS4_8MMA_AtomIJNS4_20SM100_MMA_F16BF16_SSISH_SH_fLi128ELi128ELNS4_4UMMA5MajorE0ELSN_0ELNSM_7ScaleInE0ELSO_0EEEEEENS4_6LayoutISC_NS5_IJNSA_ILi0EEESS_SS_EEEEENS5_IJNS4_10UnderscoreESV_SV_EEEEENS4_13SM90_TMA_LOADENS4_14ComposedLayoutINS4_7SwizzleILi3ELi4ELi3EEENS4_18smem_ptr_flag_bitsILi16EEENSR_INS5_IJNSA_ILi8EEESF_EEENS5_IJSF_SB_EEEEEEEvNS4_8identityESY_S18_vS19_EENS_8epilogue10collective18CollectiveEpilogueINS1B_23Sm100TmaWarpSpecializedILi4ELi2ELi32ELb1ELb0EEEJSG_NS5_IJNSR_ISE_SB_EENSR_INSA_ILi32EEESB_EEEEESH_SI_SH_SI_NS1B_6fusion15FusionCallbacksIS1F_NS1K_17LinearCombinationISH_fSH_fLNS_15FloatRoundStyleE2EEESG_S1J_JEEENS4_5SM1004TMEM4LOAD26SM100_TMEM_LOAD_32dp32b32xESY_NSZ_INS10_ILi2ELi4ELi3EEES13_NSR_INS5_IJS14_S1H_EEENS5_IJS1H_SB_EEEEEEENS4_39AutoVectorizingCopyWithAssumedAlignmentILi128EEENS4_14SM90_TMA_STOREES1Y_S20_S20_EEEvvEEEEvNT_6ParamsE)
        /*0008*/ 	.word	0x0000006e


	//----- nvinfo : EIATTR_FRAME_SIZE
	.align		4
.L_19:
        /*000c*/ 	.byte	0x04, 0x11
        /*000e*/ 	.short	(.L_21 - .L_20)
	.align		4
.L_20:
        /*0010*/ 	.word	index@($__internal_2_$__cuda_sm10x_tcgen05_guardrail_trap_unallocated_columns_being_dealloced)
        /*0014*/ 	.word	0x00000000


	//----- nvinfo : EIATTR_FRAME_SIZE
	.align		4
.L_21:
        /*0018*/ 	.byte	0x04, 0x11
        /*001a*/ 	.short	(.L_23 - .L_22)
	.align		4
.L_22:
        /*001c*/ 	.word	index@($__internal_1_$__cuda_sm10x_tcgen05_guardrail_trap_phase_invalid_during_alloc)
        /*0020*/ 	.word	0x00000000


	//----- nvinfo : EIATTR_FRAME_SIZE
	.align		4
.L_23:
        /*0024*/ 	.byte	0x04, 0x11
        /*0026*/ 	.short	(.L_25 - .L_24)
	.align		4
.L_24:
        /*0028*/ 	.word	index@($__internal_0_$__cuda_sm10x_tcgen05_guardrail_trap_col_being_dealloced_not_returned_by_alloc)
        /*002c*/ 	.word	0x00000000


	//----- nvinfo : EIATTR_FRAME_SIZE
	.align		4
.L_25:
        /*0030*/ 	.byte	0x04, 0x11
        /*0032*/ 	.short	(.L_27 - .L_26)
	.align		4
.L_26:
        /*0034*/ 	.word	index@(_ZN7cutlass13device_kernelINS_4gemm6kernel13GemmUniversalIN4cute5tupleIJiiiiEEENS1_10collective13CollectiveMmaINS1_35MainloopSm100TmaUmmaWarpSpecializedILi6ELi2ELi4ENS5_IJNS4_1CILi1EEESB_SB_EEEEENS5_IJNSA_ILi128EEESE_NSA_ILi64EEEEEENS_6half_tENS5_IJlSB_lEEESH_SI_NS4_8TiledMMAINS4_8MMA_AtomIJNS4_20SM100_MMA_F16BF16_SSISH_SH_fLi128ELi128ELNS4_4UMMA5MajorE0ELSN_0ELNSM_7ScaleInE0ELSO_0EEEEEENS4_6LayoutISC_NS5_IJNSA_ILi0EEESS_SS_EEEEENS5_IJNS4_10UnderscoreESV_SV_EEEEENS4_13SM90_TMA_LOADENS4_14ComposedLayoutINS4_7SwizzleILi3ELi4ELi3EEENS4_18smem_ptr_flag_bitsILi16EEENSR_INS5_IJNSA_ILi8EEESF_EEENS5_IJSF_SB_EEEEEEEvNS4_8identityESY_S18_vS19_EENS_8epilogue10collective18CollectiveEpilogueINS1B_23Sm100TmaWarpSpecializedILi4ELi2ELi32ELb1ELb0EEEJSG_NS5_IJNSR_ISE_SB_EENSR_INSA_ILi32EEESB_EEEEESH_SI_SH_SI_NS1B_6fusion15FusionCallbacksIS1F_NS1K_17LinearCombinationISH_fSH_fLNS_15FloatRoundStyleE2EEESG_S1J_JEEENS4_5SM1004TMEM4LOAD26SM100_TMEM_LOAD_32dp32b32xESY_NSZ_INS10_ILi2ELi4ELi3EEES13_NSR_INS5_IJS14_S1H_EEENS5_IJS1H_SB_EEEEEEENS4_39AutoVectorizingCopyWithAssumedAlignmentILi128EEENS4_14SM90_TMA_STOREES1Y_S20_S20_EEEvvEEEEvNT_6ParamsE)
        /*0038*/ 	.word	0x00000000


	//----- nvinfo : EIATTR_MIN_STACK_SIZE
	.align		4
.L_27:
        /*003c*/ 	.byte	0x04, 0x12
        /*003e*/ 	.short	(.L_29 - .L_28)
	.align		4
.L_28:
        /*0040*/ 	.word	index@(_ZN7cutlass13device_kernelINS_4gemm6kernel13GemmUniversalIN4cute5tupleIJiiiiEEENS1_10collective13CollectiveMmaINS1_35MainloopSm100TmaUmmaWarpSpecializedILi6ELi2ELi4ENS5_IJNS4_1CILi1EEESB_SB_EEEEENS5_IJNSA_ILi128EEESE_NSA_ILi64EEEEEENS_6half_tENS5_IJlSB_lEEESH_SI_NS4_8TiledMMAINS4_8MMA_AtomIJNS4_20SM100_MMA_F16BF16_SSISH_SH_fLi128ELi128ELNS4_4UMMA5MajorE0ELSN_0ELNSM_7ScaleInE0ELSO_0EEEEEENS4_6LayoutISC_NS5_IJNSA_ILi0EEESS_SS_EEEEENS5_IJNS4_10UnderscoreESV_SV_EEEEENS4_13SM90_TMA_LOADENS4_14ComposedLayoutINS4_7SwizzleILi3ELi4ELi3EEENS4_18smem_ptr_flag_bitsILi16EEENSR_INS5_IJNSA_ILi8EEESF_EEENS5_IJSF_SB_EEEEEEEvNS4_8identityESY_S18_vS19_EENS_8epilogue10collective18CollectiveEpilogueINS1B_23Sm100TmaWarpSpecializedILi4ELi2ELi32ELb1ELb0EEEJSG_NS5_IJNSR_ISE_SB_EENSR_INSA_ILi32EEESB_EEEEESH_SI_SH_SI_NS1B_6fusion15FusionCallbacksIS1F_NS1K_17LinearCombinationISH_fSH_fLNS_15FloatRoundStyleE2EEESG_S1J_JEEENS4_5SM1004TMEM4LOAD26SM100_TMEM_LOAD_32dp32b32xESY_NSZ_INS10_ILi2ELi4ELi3EEES13_NSR_INS5_IJS14_S1H_EEENS5_IJS1H_SB_EEEEEEENS4_39AutoVectorizingCopyWithAssumedAlignmentILi128EEENS4_14SM90_TMA_STOREES1Y_S20_S20_EEEvvEEEEvNT_6ParamsE)
        /*0044*/ 	.word	0x00000000
.L_29:


//--------------------- .nv.compat                --------------------------
	.section	.nv.compat,"",@"SHT_CUDA_COMPAT_INFO"
	.align	4
        /*0000*/ 	.byte	0x02, 0x09, 0x01, 0x00, 0x02, 0x02, 0x02, 0x00, 0x02, 0x05, 0x05, 0x00, 0x03, 0x07, 0x01, 0x01
        /*0010*/ 	.byte	0x02, 0x03, 0x01, 0x00, 0x02, 0x06, 0x01, 0x00, 0x04, 0x0b, 0x08, 0x00, 0x09, 0x00, 0x00, 0x00
        /*0020*/ 	.byte	0x00, 0x00, 0x00, 0x00


//--------------------- .nv.info._ZN7cutlass13device_kernelINS_4gemm6kernel13GemmUniversalIN4cute5tupleIJiiiiEEENS1_10collective13CollectiveMmaINS1_35MainloopSm100TmaUmmaWarpSpecializedILi6ELi2ELi4ENS5_IJNS4_1CILi1EEESB_SB_EEEEENS5_IJNSA_ILi128EEESE_NSA_ILi64EEEEEENS_6half_tENS5_IJlSB_lEEESH_SI_NS4_8TiledMMAINS4_8MMA_AtomIJNS4_20SM100_MMA_F16BF16_SSISH_SH_fLi128ELi128ELNS4_4UMMA5MajorE0ELSN_0ELNSM_7ScaleInE0ELSO_0EEEEEENS4_6LayoutISC_NS5_IJNSA_ILi0EEESS_SS_EEEEENS5_IJNS4_10UnderscoreESV_SV_EEEEENS4_13SM90_TMA_LOADENS4_14ComposedLayoutINS4_7SwizzleILi3ELi4ELi3EEENS4_18smem_ptr_flag_bitsILi16EEENSR_INS5_IJNSA_ILi8EEESF_EEENS5_IJSF_SB_EEEEEEEvNS4_8identityESY_S18_vS19_EENS_8epilogue10collective18CollectiveEpilogueINS1B_23Sm100TmaWarpSpecializedILi4ELi2ELi32ELb1ELb0EEEJSG_NS5_IJNSR_ISE_SB_EENSR_INSA_ILi32EEESB_EEEEESH_SI_SH_SI_NS1B_6fusion15FusionCallbacksIS1F_NS1K_17LinearCombinationISH_fSH_fLNS_15FloatRoundStyleE2EEESG_S1J_JEEENS4_5SM1004TMEM4LOAD26SM100_TMEM_LOAD_32dp32b32xESY_NSZ_INS10_ILi2ELi4ELi3EEES13_NSR_INS5_IJS14_S1H_EEENS5_IJS1H_SB_EEEEEEENS4_39AutoVectorizingCopyWithAssumedAlignmentILi128EEENS4_14SM90_TMA_STOREES1Y_S20_S20_EEEvvEEEEvNT_6ParamsE --------------------------
	.section	.nv.info._ZN7cutlass13device_kernelINS_4gemm6kernel13GemmUniversalIN4cute5tupleIJiiiiEEENS1_10collective13CollectiveMmaINS1_35MainloopSm100TmaUmmaWarpSpecializedILi6ELi2ELi4ENS5_IJNS4_1CILi1EEESB_SB_EEEEENS5_IJNSA_ILi128EEESE_NSA_ILi64EEEEEENS_6half_tENS5_IJlSB_lEEESH_SI_NS4_8TiledMMAINS4_8MMA_AtomIJNS4_20SM100_MMA_F16BF16_SSISH_SH_fLi128ELi128ELNS4_4UMMA5MajorE0ELSN_0ELNSM_7ScaleInE0ELSO_0EEEEEENS4_6LayoutISC_NS5_IJNSA_ILi0EEESS_SS_EEEEENS5_IJNS4_10UnderscoreESV_SV_EEEEENS4_13SM90_TMA_LOADENS4_14ComposedLayoutINS4_7SwizzleILi3ELi4ELi3EEENS4_18smem_ptr_flag_bitsILi16EEENSR_INS5_IJNSA_ILi8EEESF_EEENS5_IJSF_SB_EEEEEEEvNS4_8identityESY_S18_vS19_EENS_8epilogue10collective18CollectiveEpilogueINS1B_23Sm100TmaWarpSpecializedILi4ELi2ELi32ELb1ELb0EEEJSG_NS5_IJNSR_ISE_SB_EENSR_INSA_ILi32EEESB_EEEEESH_SI_SH_SI_NS1B_6fusion15FusionCallbacksIS1F_NS1K_17LinearCombinationISH_fSH_fLNS_15FloatRoundStyleE2EEESG_S1J_JEEENS4_5SM1004TMEM4LOAD26SM100_TMEM_LOAD_32dp32b32xESY_NSZ_INS10_ILi2ELi4ELi3EEES13_NSR_INS5_IJS14_S1H_EEENS5_IJS1H_SB_EEEEEEENS4_39AutoVectorizingCopyWithAssumedAlignmentILi128EEENS4_14SM90_TMA_STOREES1Y_S20_S20_EEEvvEEEEvNT_6ParamsE,"",@"SHT_CUDA_INFO"
	.sectionflags	@""
	.align	4


	//----- nvinfo : EIATTR_CUDA_API_VERSION
	.align		4
        /*0000*/ 	.byte	0x04, 0x37
        /*0002*/ 	.short	(.L_31 - .L_30)
.L_30:
        /*0004*/ 	.word	0x00000082


	//----- nvinfo : EIATTR_KPARAM_INFO
	.align		4
.L_31:
        /*0008*/ 	.byte	0x04, 0x17
        /*000a*/ 	.short	(.L_33 - .L_32)
.L_32:
        /*000c*/ 	.word	0x00000000
        /*0010*/ 	.short	0x0000
        /*0012*/ 	.short	0x0000
        /*0014*/ 	.byte	0x00, 0xf0, 0x01, 0x20


	//----- nvinfo : EIATTR_AT_ENTRY_FRAGMENTS
	.align		4
.L_33:
        /*0018*/ 	.byte	0x04, 0x4f
        /*001a*/ 	.short	(.L_35 - .L_34)


	//   ....[0]....
.L_34:
        /*001c*/ 	.word	0x00000006


	//----- nvinfo : EIATTR_RESERVED_SMEM_USED
	.align		4
.L_35:
        /*0020*/ 	.byte	0x01, 0x41
	.zero		2


	//----- nvinfo : EIATTR_SPARSE_MMA_MASK
	.align		4
        /*0024*/ 	.byte	0x03, 0x50
        /*0026*/ 	.short	0x0000


	//----- nvinfo : EIATTR_TCGEN05_1CTA_USED
	.align		4
        /*0028*/ 	.byte	0x01, 0x51
	.zero		2


	//----- nvinfo : EIATTR_MAXREG_COUNT
	.align		4
        /*002c*/ 	.byte	0x03, 0x1b
        /*002e*/ 	.short	0x00ff


	//----- nvinfo : EIATTR_NUM_BARRIERS
	.align		4
        /*0030*/ 	.byte	0x02, 0x4c
        /*0032*/ 	.byte	0x07
	.zero		1


	//----- nvinfo : EIATTR_EXTERNS
	.align		4
        /*0034*/ 	.byte	0x04, 0x0f
        /*0036*/ 	.short	(.L_37 - .L_36)


	//   ....[0]....
	.align		4
.L_36:
        /*0038*/ 	.word	index@(__assertfail)


	//----- nvinfo : EIATTR_MERCURY_ISA_VERSION
	.align		4
.L_37:
        /*003c*/ 	.byte	0x03, 0x5f
        /*003e*/ 	.short	0x0101


	//----- nvinfo : EIATTR_INT_WARP_WIDE_INSTR_OFFSETS
	.align		4
        /*0040*/ 	.byte	0x04, 0x31
        /*0042*/ 	.short	(.L_39 - .L_38)


	//   ....[0]....
.L_38:
        /*0044*/ 	.word	0x00001e00


	//   ....[1]....
        /*0048*/ 	.word	0x00003960


	//   ....[2]....
        /*004c*/ 	.word	0x00003990


	//   ....[3]....
        /*0050*/ 	.word	0x000039e0


	//   ....[4]....
        /*0054*/ 	.word	0x00004300


	//   ....[5]....
        /*0058*/ 	.word	0x00004360


	//   ....[6]....
        /*005c*/ 	.word	0x00004440


	//   ....[7]....
        /*0060*/ 	.word	0x000044b0


	//   ....[8]....
        /*0064*/ 	.word	0x000045c0


	//   ....[9]....
        /*0068*/ 	.word	0x00004650


	//   ....[10]....
        /*006c*/ 	.word	0x00004820


	//   ....[11]....
        /*0070*/ 	.word	0x00004980


	//----- nvinfo : EIATTR_COOP_GROUP_MASK_REGIDS
	.align		4
.L_39:
        /*0074*/ 	.byte	0x04, 0x29
        /*0076*/ 	.short	(.L_41 - .L_40)


	//   ....[0]....
.L_40:
        /*0078*/ 	.word	0xffffffff


	//   ....[1]....
        /*007c*/ 	.word	0xffffffff


	//   ....[2]....
        /*0080*/ 	.word	0xffffffff


	//   ....[3]....
        /*0084*/ 	.word	0xffffffff


	//   ....[4]....
        /*0088*/ 	.word	0xffffffff


	//   ....[5]....
        /*008c*/ 	.word	0xffffffff


	//   ....[6]....
        /*0090*/ 	.word	0xffffffff


	//   ....[7]....
        /*0094*/ 	.word	0xffffffff


	//   ....[8]....
        /*0098*/ 	.word	0xffffffff


	//   ....[9]....
        /*009c*/ 	.word	0xffffffff


	//   ....[10]....
        /*00a0*/ 	.word	0xffffffff


	//   ....[11]....
        /*00a4*/ 	.word	0xffffffff


	//   ....[12]....
        /*00a8*/ 	.word	0xffffffff


	//----- nvinfo : EIATTR_COOP_GROUP_INSTR_OFFSETS
	.align		4
.L_41:
        /*00ac*/ 	.byte	0x04, 0x28
        /*00ae*/ 	.short	(.L_43 - .L_42)


	//   ....[0]....
.L_42:
        /*00b0*/ 	.word	0x00000090


	//   ....[1]....
        /*00b4*/ 	.word	0x000004d0


	//   ....[2]....
        /*00b8*/ 	.word	0x00000680


	//   ....[3]....
        /*00bc*/ 	.word	0x00000820


	//   ....[4]....
        /*00c0*/ 	.word	0x00000920


	//   ....[5]....
        /*00c4*/ 	.word	0x00000a90


	//   ....[6]....
        /*00c8*/ 	.word	0x00000c30


	//   ....[7]....
        /*00cc*/ 	.word	0x00001ce0


	//   ....[8]....
        /*00d0*/ 	.word	0x00002be0


	//   ....[9]....
        /*00d4*/ 	.word	0x00002df0


	//   ....[10]....
        /*00d8*/ 	.word	0x00002e20


	//   ....[11]....
        /*00dc*/ 	.word	0x00003850


	//   ....[12]....
        /*00e0*/ 	.word	0x00003a80


	//----- nvinfo : EIATTR_VRC_CTA_INIT_COUNT
	.align		4
.L_43:
        /*00e4*/ 	.byte	0x02, 0x4a
        /*00e6*/ 	.byte	0x80
	.zero		1


	//----- nvinfo : EIATTR_SYSCALL_OFFSETS
	.align		4
        /*00e8*/ 	.byte	0x04, 0x46
        /*00ea*/ 	.short	(.L_45 - .L_44)


	//   ....[0]....
.L_44:
        /*00ec*/ 	.word	0x00005400


	//   ....[1]....
        /*00f0*/ 	.word	0x000054f0


	//   ....[2]....
        /*00f4*/ 	.word	0x00005c60


	//   ....[3]....
        /*00f8*/ 	.word	0x000068e0


	//   ....[4]....
        /*00fc*/ 	.word	0x00007530


	//   ....[5]....
        /*0100*/ 	.word	0x00008180


	//----- nvinfo : EIATTR_MBARRIER_INSTR_OFFSETS
	.align		4
.L_45:
        /*0104*/ 	.byte	0x04, 0x39
        /*0106*/ 	.short	(.L_47 - .L_46)


	//   ....[0]....
.L_46:
        /*0108*/ 	.word	0x000005b0
        /*010c*/ 	.word	0x000000ff
        /*0110*/ 	.word	0x00000000
        /*0114*/ 	.short	0x0100
        /*0116*/ 	.byte	0x05
	.zero		1


	//   ....[1]....
        /*0118*/ 	.word	0x000005c0
        /*011c*/ 	.word	0x000000ff
        /*0120*/ 	.word	0x00000030
        /*0124*/ 	.short	0x0100
        /*0126*/ 	.byte	0x05
	.zero		1


	//   ....[2]....
        /*0128*/ 	.word	0x000005d0
        /*012c*/ 	.word	0x000000ff
        /*0130*/ 	.word	0x00000008
        /*0134*/ 	.short	0x0100
        /*0136*/ 	.byte	0x05
	.zero		1


	//   ....[3]....
        /*0138*/ 	.word	0x000005e0
        /*013c*/ 	.word	0x000000ff
        /*0140*/ 	.word	0x00000038
        /*0144*/ 	.short	0x0100
        /*0146*/ 	.byte	0x05
	.zero		1


	//   ....[4]....
        /*0148*/ 	.word	0x000005f0
        /*014c*/ 	.word	0x000000ff
        /*0150*/ 	.word	0x00000010
        /*0154*/ 	.short	0x0100
        /*0156*/ 	.byte	0x05
	.zero		1


	//   ....[5]....
        /*0158*/ 	.word	0x00000600
        /*015c*/ 	.word	0x000000ff
        /*0160*/ 	.word	0x00000040
        /*0164*/ 	.short	0x0100
        /*0166*/ 	.byte	0x05
	.zero		1


	//   ....[6]....
        /*0168*/ 	.word	0x00000610
        /*016c*/ 	.word	0x000000ff
        /*0170*/ 	.word	0x00000018
        /*0174*/ 	.short	0x0100
        /*0176*/ 	.byte	0x05
	.zero		1


	//   ....[7]....
        /*0178*/ 	.word	0x00000620
        /*017c*/ 	.word	0x000000ff
        /*0180*/ 	.word	0x00000048
        /*0184*/ 	.short	0x0100
        /*0186*/ 	.byte	0x05
	.zero		1


	//   ....[8]....
        /*0188*/ 	.word	0x00000630
        /*018c*/ 	.word	0x000000ff
        /*0190*/ 	.word	0x00000020
        /*0194*/ 	.short	0x0100
        /*0196*/ 	.byte	0x05
	.zero		1


	//   ....[9]....
        /*0198*/ 	.word	0x00000640
        /*019c*/ 	.word	0x000000ff
        /*01a0*/ 	.word	0x00000050
        /*01a4*/ 	.short	0x0100
        /*01a6*/ 	.byte	0x05
	.zero		1


	//   ....[10]....
        /*01a8*/ 	.word	0x00000650
        /*01ac*/ 	.word	0x000000ff
        /*01b0*/ 	.word	0x00000028
        /*01b4*/ 	.short	0x0100
        /*01b6*/ 	.byte	0x05
	.zero		1


	//   ....[11]....
        /*01b8*/ 	.word	0x00000660
        /*01bc*/ 	.word	0x000000ff
        /*01c0*/ 	.word	0x00000058
        /*01c4*/ 	.short	0x0100
        /*01c6*/ 	.byte	0x05
	.zero		1


	//   ....[12]....
        /*01c8*/ 	.word	0x00000790
        /*01cc*/ 	.word	0x000000ff
        /*01d0*/ 	.word	0x00000060
        /*01d4*/ 	.short	0x0100
        /*01d6*/ 	.byte	0x07
	.zero		1


	//   ....[13]....
        /*01d8*/ 	.word	0x000007a0
        /*01dc*/ 	.word	0x000000ff
        /*01e0*/ 	.word	0x00000080
        /*01e4*/ 	.short	0x0100
        /*01e6*/ 	.byte	0x07
	.zero		1


	//   ....[14]....
        /*01e8*/ 	.word	0x000007b0
        /*01ec*/ 	.word	0x000000ff
        /*01f0*/ 	.word	0x00000068
        /*01f4*/ 	.short	0x0100
        /*01f6*/ 	.byte	0x07
	.zero		1


	//   ....[15]....
        /*01f8*/ 	.word	0x000007c0
        /*01fc*/ 	.word	0x000000ff
        /*0200*/ 	.word	0x00000088
        /*0204*/ 	.short	0x0100
        /*0206*/ 	.byte	0x07
	.zero		1


	//   ....[16]....
        /*0208*/ 	.word	0x000007d0
        /*020c*/ 	.word	0x000000ff
        /*0210*/ 	.word	0x00000070
        /*0214*/ 	.short	0x0100
        /*0216*/ 	.byte	0x07
	.zero		1


	//   ....[17]....
        /*0218*/ 	.word	0x000007e0
        /*021c*/ 	.word	0x000000ff
        /*0220*/ 	.word	0x00000090
        /*0224*/ 	.short	0x0100
        /*0226*/ 	.byte	0x07
	.zero		1


	//   ....[18]....
        /*0228*/ 	.word	0x000007f0
        /*022c*/ 	.word	0x000000ff
        /*0230*/ 	.word	0x00000078
        /*0234*/ 	.short	0x0100
        /*0236*/ 	.byte	0x07
	.zero		1


	//   ....[19]....
        /*0238*/ 	.word	0x00000800
        /*023c*/ 	.word	0x000000ff
        /*0240*/ 	.word	0x00000098
        /*0244*/ 	.short	0x0100
        /*0246*/ 	.byte	0x07
	.zero		1


	//   ....[20]....
        /*0248*/ 	.word	0x000008f0
        /*024c*/ 	.word	0x000000ff
        /*0250*/ 	.word	0x000000a0
        /*0254*/ 	.short	0x0100
        /*0256*/ 	.byte	0x05
	.zero		1


	//   ....[21]....
        /*0258*/ 	.word	0x00000900
        /*025c*/ 	.word	0x000000ff
        /*0260*/ 	.word	0x000000a8
        /*0264*/ 	.short	0x0100
        /*0266*/ 	.byte	0x05
	.zero		1


	//   ....[22]....
        /*0268*/ 	.word	0x00000a40
        /*026c*/ 	.word	0x000000ff
        /*0270*/ 	.word	0x000000b0
        /*0274*/ 	.short	0x0100
        /*0276*/ 	.byte	0x05
	.zero		1


	//   ....[23]....
        /*0278*/ 	.word	0x00000a50
        /*027c*/ 	.word	0x000000ff
        /*0280*/ 	.word	0x000000c0
        /*0284*/ 	.short	0x0100
        /*0286*/ 	.byte	0x05
	.zero		1


	//   ....[24]....
        /*0288*/ 	.word	0x00000a60
        /*028c*/ 	.word	0x000000ff
        /*0290*/ 	.word	0x000000b8
        /*0294*/ 	.short	0x0100
        /*0296*/ 	.byte	0x05
	.zero		1


	//   ....[25]....
        /*0298*/ 	.word	0x00000a70
        /*029c*/ 	.word	0x000000ff
        /*02a0*/ 	.word	0x000000c8
        /*02a4*/ 	.short	0x0100
        /*02a6*/ 	.byte	0x05
	.zero		1


	//   ....[26]....
        /*02a8*/ 	.word	0x00000ba0
        /*02ac*/ 	.word	0x000000ff
        /*02b0*/ 	.word	0x000000d0
        /*02b4*/ 	.short	0x0100
        /*02b6*/ 	.byte	0x07
	.zero		1


	//   ....[27]....
        /*02b8*/ 	.word	0x00000bb0
        /*02bc*/ 	.word	0x000000ff
        /*02c0*/ 	.word	0x000000f0
        /*02c4*/ 	.short	0x0100
        /*02c6*/ 	.byte	0x07
	.zero		1


	//   ....[28]....
        /*02c8*/ 	.word	0x00000bc0
        /*02cc*/ 	.word	0x000000ff
        /*02d0*/ 	.word	0x000000d8
        /*02d4*/ 	.short	0x0100
        /*02d6*/ 	.byte	0x07
	.zero		1


	//   ....[29]....
        /*02d8*/ 	.word	0x00000bd0
        /*02dc*/ 	.word	0x000000ff
        /*02e0*/ 	.word	0x000000f8
        /*02e4*/ 	.short	0x0100
        /*02e6*/ 	.byte	0x07
	.zero		1


	//   ....[30]....
        /*02e8*/ 	.word	0x00000be0
        /*02ec*/ 	.word	0x000000ff
        /*02f0*/ 	.word	0x000000e0
        /*02f4*/ 	.short	0x0100
        /*02f6*/ 	.byte	0x07
	.zero		1


	//   ....[31]....
        /*02f8*/ 	.word	0x00000bf0
        /*02fc*/ 	.word	0x000000ff
        /*0300*/ 	.word	0x00000100
        /*0304*/ 	.short	0x0100
        /*0306*/ 	.byte	0x07
	.zero		1


	//   ....[32]....
        /*0308*/ 	.word	0x00000c00
        /*030c*/ 	.word	0x000000ff
        /*0310*/ 	.word	0x000000e8
        /*0314*/ 	.short	0x0100
        /*0316*/ 	.byte	0x07
	.zero		1


	//   ....[33]....
        /*0318*/ 	.word	0x00000c10
        /*031c*/ 	.word	0x000000ff
        /*0320*/ 	.word	0x00000108
        /*0324*/ 	.short	0x0100
        /*0326*/ 	.byte	0x07
	.zero		1


	//   ....[34]....
        /*0328*/ 	.word	0x00000d00
        /*032c*/ 	.word	0x000000ff
        /*0330*/ 	.word	0x00000110
        /*0334*/ 	.short	0x0100
        /*0336*/ 	.byte	0x05
	.zero		1


	//   ....[35]....
        /*0338*/ 	.word	0x00000d10
        /*033c*/ 	.word	0x000000ff
        /*0340*/ 	.word	0x00000120
        /*0344*/ 	.short	0x0100
        /*0346*/ 	.byte	0x05
	.zero		1


	//   ....[36]....
        /*0348*/ 	.word	0x00000d20
        /*034c*/ 	.word	0x000000ff
        /*0350*/ 	.word	0x00000118
        /*0354*/ 	.short	0x0100
        /*0356*/ 	.byte	0x05
	.zero		1


	//   ....[37]....
        /*0358*/ 	.word	0x00000d30
        /*035c*/ 	.word	0x000000ff
        /*0360*/ 	.word	0x00000128
        /*0364*/ 	.short	0x0100
        /*0366*/ 	.byte	0x05
	.zero		1


	//   ....[38]....
        /*0368*/ 	.word	0x00001600
        /*036c*/ 	.word	0x00000002
        /*0370*/ 	.word	0x00000120
        /*0374*/ 	.short	0x010a
        /*0376*/ 	.byte	0xff
	.zero		1


	//   ....[39]....
        /*0378*/ 	.word	0x00001630
        /*037c*/ 	.word	0x00000002
        /*0380*/ 	.word	0x00000110
        /*0384*/ 	.short	0x0101
        /*0386*/ 	.byte	0xff
	.zero		1


	//   ....[40]....
        /*0388*/ 	.word	0x00001700
        /*038c*/ 	.word	0x000000ff
        /*0390*/ 	.word	0x00000030
        /*0394*/ 	.short	0x010a
        /*0396*/ 	.byte	0x08
	.zero		1


	//   ....[41]....
        /*0398*/ 	.word	0x000017a0
        /*039c*/ 	.word	0x000000ff
        /*03a0*/ 	.word	0x00000030
        /*03a4*/ 	.short	0x010a
        /*03a6*/ 	.byte	0x21
	.zero		1


	//   ....[42]....
        /*03a8*/ 	.word	0x00001900
        /*03ac*/ 	.word	0x000000ff
        /*03b0*/ 	.word	0x00000030
        /*03b4*/ 	.short	0x010a
        /*03b6*/ 	.byte	0x08
	.zero		1


	//   ....[43]....
        /*03b8*/ 	.word	0x000019f0
        /*03bc*/ 	.word	0x000000ff
        /*03c0*/ 	.word	0x000000a8
        /*03c4*/ 	.short	0x0101
        /*03c6*/ 	.byte	0x04
	.zero		1


	//   ....[44]....
        /*03c8*/ 	.word	0x00001a10
        /*03cc*/ 	.word	0x000000ff
        /*03d0*/ 	.word	0x00000030
        /*03d4*/ 	.short	0x010a
        /*03d6*/ 	.byte	0x08
	.zero		1


	//   ....[45]....
        /*03d8*/ 	.word	0x00001a90
        /*03dc*/ 	.word	0x000000ff
        /*03e0*/ 	.word	0x00000030
        /*03e4*/ 	.short	0x010a
        /*03e6*/ 	.byte	0x11
	.zero		1


	//   ....[46]....
        /*03e8*/ 	.word	0x00001bf0
        /*03ec*/ 	.word	0x000000ff
        /*03f0*/ 	.word	0x00000030
        /*03f4*/ 	.short	0x010a
        /*03f6*/ 	.byte	0x08
	.zero		1


	//   ....[47]....
        /*03f8*/ 	.word	0x00001d10
        /*03fc*/ 	.word	0x00000002
        /*0400*/ 	.word	0x000000b0
        /*0404*/ 	.short	0x010a
        /*0406*/ 	.byte	0xff
	.zero		1


	//   ....[48]....
        /*0408*/ 	.word	0x00001dd0
        /*040c*/ 	.word	0x00000002
        /*0410*/ 	.word	0x00000000
        /*0414*/ 	.short	0x0101
        /*0416*/ 	.byte	0xff
	.zero		1


	//   ....[49]....
        /*0418*/ 	.word	0x00002330
        /*041c*/ 	.word	0x000000ff
        /*0420*/ 	.word	0x00000000
        /*0424*/ 	.short	0x010a
        /*0426*/ 	.byte	0x05
	.zero		1


	//   ....[50]....
        /*0428*/ 	.word	0x000023c0
        /*042c*/ 	.word	0x000000ff
        /*0430*/ 	.word	0x00000000
        /*0434*/ 	.short	0x010a
        /*0436*/ 	.byte	0x05
	.zero		1


	//   ....[51]....
        /*0438*/ 	.word	0x00002450
        /*043c*/ 	.word	0x000000ff
        /*0440*/ 	.word	0x00000000
        /*0444*/ 	.short	0x010a
        /*0446*/ 	.byte	0x05
	.zero		1


	//   ....[52]....
        /*0448*/ 	.word	0x000024e0
        /*044c*/ 	.word	0x000000ff
        /*0450*/ 	.word	0x00000000
        /*0454*/ 	.short	0x010a
        /*0456*/ 	.byte	0x05
	.zero		1


	//   ....[53]....
        /*0458*/ 	.word	0x00002570
        /*045c*/ 	.word	0x000000ff
        /*0460*/ 	.word	0x00000000
        /*0464*/ 	.short	0x010a
        /*0466*/ 	.byte	0x05
	.zero		1


	//   ....[54]....
        /*0468*/ 	.word	0x00002610
        /*046c*/ 	.word	0x00000000
        /*0470*/ 	.word	0x00000000
        /*0474*/ 	.short	0x010a
        /*0476*/ 	.byte	0xff
	.zero		1


	//   ....[55]....
        /*0478*/ 	.word	0x00002730
        /*047c*/ 	.word	0x00000000
        /*0480*/ 	.word	0x00000110
        /*0484*/ 	.short	0x010a
        /*0486*/ 	.byte	0xff
	.zero		1


	//   ....[56]....
        /*0488*/ 	.word	0x000027a0
        /*048c*/ 	.word	0x00000000
        /*0490*/ 	.word	0x00000000
        /*0494*/ 	.short	0x0101
        /*0496*/ 	.byte	0xff
	.zero		1


	//   ....[57]....
        /*0498*/ 	.word	0x000027c0
        /*049c*/ 	.word	0x000000ff
        /*04a0*/ 	.word	0x000000c0
        /*04a4*/ 	.short	0x010a
        /*04a6*/ 	.byte	0x05
	.zero		1


	//   ....[58]....
        /*04a8*/ 	.word	0x000028e0
        /*04ac*/ 	.word	0x00000000
        /*04b0*/ 	.word	0x000000b0
        /*04b4*/ 	.short	0x010a
        /*04b6*/ 	.byte	0xff
	.zero		1


	//   ....[59]....
        /*04b8*/ 	.word	0x000029e0
        /*04bc*/ 	.word	0x00000000
        /*04c0*/ 	.word	0x00000000
        /*04c4*/ 	.short	0x0101
        /*04c6*/ 	.byte	0xff
	.zero		1


	//   ....[60]....
        /*04c8*/ 	.word	0x00002a70
        /*04cc*/ 	.word	0x000000ff
        /*04d0*/ 	.word	0x000000c0
        /*04d4*/ 	.short	0x0106
        /*04d6*/ 	.byte	0x05
	.zero		1


	//   ....[61]....
        /*04d8*/ 	.word	0x00002a90
        /*04dc*/ 	.word	0x000000ff
        /*04e0*/ 	.word	0x000000c0
        /*04e4*/ 	.short	0x010a
        /*04e6*/ 	.byte	0x05
	.zero		1


	//   ....[62]....
        /*04e8*/ 	.word	0x00002b20
        /*04ec*/ 	.word	0x000000ff
        /*04f0*/ 	.word	0x000000c0
        /*04f4*/ 	.short	0x0106
        /*04f6*/ 	.byte	0x04
	.zero		1


	//   ....[63]....
        /*04f8*/ 	.word	0x00002b60
        /*04fc*/ 	.word	0x00000000
        /*0500*/ 	.word	0x000000c0
        /*0504*/ 	.short	0x010a
        /*0506*/ 	.byte	0xff
	.zero		1


	//   ....[64]....
        /*0508*/ 	.word	0x000030a0
        /*050c*/ 	.word	0x00000000
        /*0510*/ 	.word	0x000000b0
        /*0514*/ 	.short	0x010a
        /*0516*/ 	.byte	0xff
	.zero		1


	//   ....[65]....
        /*0518*/ 	.word	0x000031b0
        /*051c*/ 	.word	0x00000003
        /*0520*/ 	.word	0x00000000
        /*0524*/ 	.short	0x0101
        /*0526*/ 	.byte	0xff
	.zero		1


	//   ....[66]....
        /*0528*/ 	.word	0x000031c0
        /*052c*/ 	.word	0x000000ff
        /*0530*/ 	.word	0x00000000
        /*0534*/ 	.short	0x010a
        /*0536*/ 	.byte	0x06
	.zero		1


	//   ....[67]....
        /*0538*/ 	.word	0x000031e0
        /*053c*/ 	.word	0x000000ff
        /*0540*/ 	.word	0x000000f0
        /*0544*/ 	.short	0x010a
        /*0546*/ 	.byte	0x07
	.zero		1


	//   ....[68]....
        /*0548*/ 	.word	0x000032b0
        /*054c*/ 	.word	0x000000ff
        /*0550*/ 	.word	0x00000000
        /*0554*/ 	.short	0x010a
        /*0556*/ 	.byte	0x06
	.zero		1


	//   ....[69]....
        /*0558*/ 	.word	0x000033e0
        /*055c*/ 	.word	0x000000ff
        /*0560*/ 	.word	0x00000000
        /*0564*/ 	.short	0x010a
        /*0566*/ 	.byte	0x1a
	.zero		1


	//   ....[70]....
        /*0568*/ 	.word	0x00003680
        /*056c*/ 	.word	0x000000ff
        /*0570*/ 	.word	0x00000000
        /*0574*/ 	.short	0x010a
        /*0576*/ 	.byte	0x06
	.zero		1


	//   ....[71]....
        /*0578*/ 	.word	0x00003710
        /*057c*/ 	.word	0x000000ff
        /*0580*/ 	.word	0x00000000
        /*0584*/ 	.short	0x010a
        /*0586*/ 	.byte	0x06
	.zero		1


	//   ....[72]....
        /*0588*/ 	.word	0x000037a0
        /*058c*/ 	.word	0x000000ff
        /*0590*/ 	.word	0x00000000
        /*0594*/ 	.short	0x010a
        /*0596*/ 	.byte	0x06
	.zero		1


	//   ....[73]....
        /*0598*/ 	.word	0x00003830
        /*059c*/ 	.word	0x000000ff
        /*05a0*/ 	.word	0x00000000
        /*05a4*/ 	.short	0x010a
        /*05a6*/ 	.byte	0x07
	.zero		1


	//   ....[74]....
        /*05a8*/ 	.word	0x00003cb0
        /*05ac*/ 	.word	0x00000000
        /*05b0*/ 	.word	0x000000b0
        /*05b4*/ 	.short	0x010a
        /*05b6*/ 	.byte	0xff
	.zero		1


	//   ....[75]....
        /*05b8*/ 	.word	0x00003d70
        /*05bc*/ 	.word	0x00000000
        /*05c0*/ 	.word	0x00000000
        /*05c4*/ 	.short	0x0101
        /*05c6*/ 	.byte	0xff
	.zero		1


	//   ....[76]....
        /*05c8*/ 	.word	0x00004090
        /*05cc*/ 	.word	0x000000ff
        /*05d0*/ 	.word	0x000000a8
        /*05d4*/ 	.short	0x010a
        /*05d6*/ 	.byte	0x07
	.zero		1


	//   ....[77]....
        /*05d8*/ 	.word	0x00004280
        /*05dc*/ 	.word	0x000000ff
        /*05e0*/ 	.word	0x00000080
        /*05e4*/ 	.short	0x010a
        /*05e6*/ 	.byte	0x07
	.zero		1


	//   ....[78]....
        /*05e8*/ 	.word	0x000043f0
        /*05ec*/ 	.word	0x000000ff
        /*05f0*/ 	.word	0x00000060
        /*05f4*/ 	.short	0x010b
        /*05f6*/ 	.byte	0x07
	.zero		1


	//   ....[79]....
        /*05f8*/ 	.word	0x00004400
        /*05fc*/ 	.word	0x000000ff
        /*0600*/ 	.word	0x00000000
        /*0604*/ 	.short	0x0101
        /*0606*/ 	.byte	0x08
	.zero		1


	//   ....[80]....
        /*0608*/ 	.word	0x00004410
        /*060c*/ 	.word	0x000000ff
        /*0610*/ 	.word	0x00000088
        /*0614*/ 	.short	0x010a
        /*0616*/ 	.byte	0x07
	.zero		1


	//   ....[81]....
        /*0618*/ 	.word	0x00004560
        /*061c*/ 	.word	0x000000ff
        /*0620*/ 	.word	0x00000068
        /*0624*/ 	.short	0x010b
        /*0626*/ 	.byte	0x07
	.zero		1


	//   ....[82]....
        /*0628*/ 	.word	0x00004570
        /*062c*/ 	.word	0x000000ff
        /*0630*/ 	.word	0x00000000
        /*0634*/ 	.short	0x0101
        /*0636*/ 	.byte	0x08
	.zero		1


	//   ....[83]....
        /*0638*/ 	.word	0x00004580
        /*063c*/ 	.word	0x000000ff
        /*0640*/ 	.word	0x00000090
        /*0644*/ 	.short	0x010a
        /*0646*/ 	.byte	0x07
	.zero		1


	//   ....[84]....
        /*0648*/ 	.word	0x00004700
        /*064c*/ 	.word	0x000000ff
        /*0650*/ 	.word	0x00000070
        /*0654*/ 	.short	0x010b
        /*0656*/ 	.byte	0x07
	.zero		1


	//   ....[85]....
        /*0658*/ 	.word	0x00004740
        /*065c*/ 	.word	0x000000ff
        /*0660*/ 	.word	0x00000000
        /*0664*/ 	.short	0x0101
        /*0666*/ 	.byte	0x08
	.zero		1


	//   ....[86]....
        /*0668*/ 	.word	0x00004780
        /*066c*/ 	.word	0x000000ff
        /*0670*/ 	.word	0x00000098
        /*0674*/ 	.short	0x010a
        /*0676*/ 	.byte	0x07
	.zero		1


	//   ....[87]....
        /*0678*/ 	.word	0x000049c0
        /*067c*/ 	.word	0x000000ff
        /*0680*/ 	.word	0x00000078
        /*0684*/ 	.short	0x010b
        /*0686*/ 	.byte	0x07
	.zero		1


	//   ....[88]....
        /*0688*/ 	.word	0x000049e0
        /*068c*/ 	.word	0x000000ff
        /*0690*/ 	.word	0x00000000
        /*0694*/ 	.short	0x0101
        /*0696*/ 	.byte	0x0d
	.zero		1


	//   ....[89]....
        /*0698*/ 	.word	0x00004a10
        /*069c*/ 	.word	0x000000ff
        /*06a0*/ 	.word	0x00000080
        /*06a4*/ 	.short	0x010a
        /*06a6*/ 	.byte	0x07
	.zero		1


	//   ....[90]....
        /*06a8*/ 	.word	0x00004a30
        /*06ac*/ 	.word	0x000000ff
        /*06b0*/ 	.word	0x00000088
        /*06b4*/ 	.short	0x010a
        /*06b6*/ 	.byte	0x07
	.zero		1


	//   ....[91]....
        /*06b8*/ 	.word	0x00004a50
        /*06bc*/ 	.word	0x000000ff
        /*06c0*/ 	.word	0x00000090
        /*06c4*/ 	.short	0x010a
        /*06c6*/ 	.byte	0x07
	.zero		1


	//   ....[92]....
        /*06c8*/ 	.word	0x00004a90
        /*06cc*/ 	.word	0x00000000
        /*06d0*/ 	.word	0x00000098
        /*06d4*/ 	.short	0x010a
        /*06d6*/ 	.byte	0xff
	.zero		1


	//   ....[93]....
        /*06d8*/ 	.word	0x00004dc0
        /*06dc*/ 	.word	0x00000000
        /*06e0*/ 	.word	0x000000b0
        /*06e4*/ 	.short	0x010a
        /*06e6*/ 	.byte	0xff
	.zero		1


	//   ....[94]....
        /*06e8*/ 	.word	0x00004ed0
        /*06ec*/ 	.word	0x00000000
        /*06f0*/ 	.word	0x00000000
        /*06f4*/ 	.short	0x0101
        /*06f6*/ 	.byte	0xff
	.zero		1


	//   ....[95]....
        /*06f8*/ 	.word	0x00005920
        /*06fc*/ 	.word	0x000000ff
        /*0700*/ 	.word	0x00000060
        /*0704*/ 	.short	0x010a
        /*0706*/ 	.byte	0x30
	.zero		1


	//   ....[96]....
        /*0708*/ 	.word	0x00005960
        /*070c*/ 	.word	0x00000040
        /*0710*/ 	.word	0x000000d0
        /*0714*/ 	.short	0x010a
        /*0716*/ 	.byte	0xff
	.zero		1


	//   ....[97]....
        /*0718*/ 	.word	0x00005a50
        /*071c*/ 	.word	0x000000ff
        /*0720*/ 	.word	0x00000060
        /*0724*/ 	.short	0x010a
        /*0726*/ 	.byte	0x30
	.zero		1


	//   ....[98]....
        /*0728*/ 	.word	0x00005b40
        /*072c*/ 	.word	0x00000040
        /*0730*/ 	.word	0x000000d0
        /*0734*/ 	.short	0x010a
        /*0736*/ 	.byte	0xff
	.zero		1


	//   ....[99]....
        /*0738*/ 	.word	0x00006610
        /*073c*/ 	.word	0x00000000
        /*0740*/ 	.word	0x00000000
        /*0744*/ 	.short	0x0101
        /*0746*/ 	.byte	0xff
	.zero		1


	//   ....[100]....
        /*0748*/ 	.word	0x00006620
        /*074c*/ 	.word	0x00000002
        /*0750*/ 	.word	0x00000060
        /*0754*/ 	.short	0x010a
        /*0756*/ 	.byte	0xff
	.zero		1


	//   ....[101]....
        /*0758*/ 	.word	0x00006700
        /*075c*/ 	.word	0x00000002
        /*0760*/ 	.word	0x00000060
        /*0764*/ 	.short	0x010a
        /*0766*/ 	.byte	0xff
	.zero		1


	//   ....[102]....
        /*0768*/ 	.word	0x00007260
        /*076c*/ 	.word	0x00000048
        /*0770*/ 	.word	0x00000000
        /*0774*/ 	.short	0x0101
        /*0776*/ 	.byte	0xff
	.zero		1


	//   ....[103]....
        /*0778*/ 	.word	0x00007280
        /*077c*/ 	.word	0x00000000
        /*0780*/ 	.word	0x00000060
        /*0784*/ 	.short	0x010a
        /*0786*/ 	.byte	0xff
	.zero		1


	//   ....[104]....
        /*0788*/ 	.word	0x00007350
        /*078c*/ 	.word	0x00000000
        /*0790*/ 	.word	0x00000060
        /*0794*/ 	.short	0x010a
        /*0796*/ 	.byte	0xff
	.zero		1


	//   ....[105]....
        /*0798*/ 	.word	0x00007eb0
        /*079c*/ 	.word	0x00000048
        /*07a0*/ 	.word	0x00000000
        /*07a4*/ 	.short	0x0101
        /*07a6*/ 	.byte	0xff
	.zero		1


	//   ....[106]....
        /*07a8*/ 	.word	0x00007ed0
        /*07ac*/ 	.word	0x00000000
        /*07b0*/ 	.word	0x00000060
        /*07b4*/ 	.short	0x010a
        /*07b6*/ 	.byte	0xff
	.zero		1


	//   ....[107]....
        /*07b8*/ 	.word	0x00007fa0
        /*07bc*/ 	.word	0x00000000
        /*07c0*/ 	.word	0x00000060
        /*07c4*/ 	.short	0x010a
        /*07c6*/ 	.byte	0xff
	.zero		1


	//   ....[108]....
        /*07c8*/ 	.word	0x000082e0
        /*07cc*/ 	.word	0x000000ff
        /*07d0*/ 	.word	0x00000000
        /*07d4*/ 	.short	0x0101
        /*07d6*/ 	.byte	0x05
	.zero		1


	//   ....[109]....
        /*07d8*/ 	.word	0x00008b60
        /*07dc*/ 	.word	0x00000000
        /*07e0*/ 	.word	0x00000000
        /*07e4*/ 	.short	0x0101
        /*07e6*/ 	.byte	0xff
	.zero		1


	//   ....[110]....
        /*07e8*/ 	.word	0x00008dd0
        /*07ec*/ 	.word	0x000000ff
        /*07f0*/ 	.word	0x00000000
        /*07f4*/ 	.short	0x0101
        /*07f6*/ 	.byte	0x04
	.zero		1


	//   ....[111]....
        /*07f8*/ 	.word	0x00008df0
        /*07fc*/ 	.word	0x00000002
        /*0800*/ 	.word	0x00000120
        /*0804*/ 	.short	0x010a
        /*0806*/ 	.byte	0xff
	.zero		1


	//   ....[112]....
        /*0808*/ 	.word	0x00008e50
        /*080c*/ 	.word	0x00000002
        /*0810*/ 	.word	0x00000030
        /*0814*/ 	.short	0x010a
        /*0816*/ 	.byte	0xff
	.zero		1


	//   ....[113]....
        /*0818*/ 	.word	0x00008eb0
        /*081c*/ 	.word	0x00000002
        /*0820*/ 	.word	0x00000030
        /*0824*/ 	.short	0x010a
        /*0826*/ 	.byte	0xff
	.zero		1


	//   ....[114]....
        /*0828*/ 	.word	0x00008f00
        /*082c*/ 	.word	0x00000002
        /*0830*/ 	.word	0x000000b0
        /*0834*/ 	.short	0x010a
        /*0836*/ 	.byte	0xff
	.zero		1


	//   ....[115]....
        /*0838*/ 	.word	0x00008f60
        /*083c*/ 	.word	0x00000000
        /*0840*/ 	.word	0x00000000
        /*0844*/ 	.short	0x010a
        /*0846*/ 	.byte	0xff
	.zero		1


	//   ....[116]....
        /*0848*/ 	.word	0x00008fc0
        /*084c*/ 	.word	0x00000000
        /*0850*/ 	.word	0x00000000
        /*0854*/ 	.short	0x010a
        /*0856*/ 	.byte	0xff
	.zero		1


	//   ....[117]....
        /*0858*/ 	.word	0x00009020
        /*085c*/ 	.word	0x00000000
        /*0860*/ 	.word	0x00000000
        /*0864*/ 	.short	0x010a
        /*0866*/ 	.byte	0xff
	.zero		1


	//   ....[118]....
        /*0868*/ 	.word	0x00009080
        /*086c*/ 	.word	0x00000000
        /*0870*/ 	.word	0x00000000
        /*0874*/ 	.short	0x010a
        /*0876*/ 	.byte	0xff
	.zero		1


	//   ....[119]....
        /*0878*/ 	.word	0x000090e0
        /*087c*/ 	.word	0x00000000
        /*0880*/ 	.word	0x00000000
        /*0884*/ 	.short	0x010a
        /*0886*/ 	.byte	0xff
	.zero		1


	//   ....[120]....
        /*0888*/ 	.word	0x00009130
        /*088c*/ 	.word	0x00000000
        /*0890*/ 	.word	0x00000110
        /*0894*/ 	.short	0x010a
        /*0896*/ 	.byte	0xff
	.zero		1


	//   ....[121]....
        /*0898*/ 	.word	0x00009190
        /*089c*/ 	.word	0x00000000
        /*08a0*/ 	.word	0x000000c0
        /*08a4*/ 	.short	0x010a
        /*08a6*/ 	.byte	0xff
	.zero		1


	//   ....[122]....
        /*08a8*/ 	.word	0x000091e0
        /*08ac*/ 	.word	0x00000000
        /*08b0*/ 	.word	0x000000b0
        /*08b4*/ 	.short	0x010a
        /*08b6*/ 	.byte	0xff
	.zero		1


	//   ....[123]....
        /*08b8*/ 	.word	0x00009240
        /*08bc*/ 	.word	0x00000000
        /*08c0*/ 	.word	0x000000c0
        /*08c4*/ 	.short	0x010a
        /*08c6*/ 	.byte	0xff
	.zero		1


	//   ....[124]....
        /*08c8*/ 	.word	0x00009290
        /*08cc*/ 	.word	0x00000000
        /*08d0*/ 	.word	0x000000b0
        /*08d4*/ 	.short	0x010a
        /*08d6*/ 	.byte	0xff
	.zero		1


	//   ....[125]....
        /*08d8*/ 	.word	0x000092f0
        /*08dc*/ 	.word	0x00000002
        /*08e0*/ 	.word	0x000000f0
        /*08e4*/ 	.short	0x010a
        /*08e6*/ 	.byte	0xff
	.zero		1


	//   ....[126]....
        /*08e8*/ 	.word	0x00009350
        /*08ec*/ 	.word	0x00000000
        /*08f0*/ 	.word	0x00000000
        /*08f4*/ 	.short	0x010a
        /*08f6*/ 	.byte	0xff
	.zero		1


	//   ....[127]....
        /*08f8*/ 	.word	0x000093b0
        /*08fc*/ 	.word	0x00000000
        /*0900*/ 	.word	0x00000000
        /*0904*/ 	.short	0x010a
        /*0906*/ 	.byte	0xff
	.zero		1


	//   ....[128]....
        /*0908*/ 	.word	0x00009410
        /*090c*/ 	.word	0x00000000
        /*0910*/ 	.word	0x00000000
        /*0914*/ 	.short	0x010a
        /*0916*/ 	.byte	0xff
	.zero		1


	//   ....[129]....
        /*0918*/ 	.word	0x00009470
        /*091c*/ 	.word	0x00000000
        /*0920*/ 	.word	0x00000000
        /*0924*/ 	.short	0x010a
        /*0926*/ 	.byte	0xff
	.zero		1


	//   ....[130]....
        /*0928*/ 	.word	0x000094d0
        /*092c*/ 	.word	0x00000000
        /*0930*/ 	.word	0x00000000
        /*0934*/ 	.short	0x010a
        /*0936*/ 	.byte	0xff
	.zero		1


	//   ....[131]....
        /*0938*/ 	.word	0x00009520
        /*093c*/ 	.word	0x00000000
        /*0940*/ 	.word	0x000000b0
        /*0944*/ 	.short	0x010a
        /*0946*/ 	.byte	0xff
	.zero		1


	//   ....[132]....
        /*0948*/ 	.word	0x00009580
        /*094c*/ 	.word	0x00000000
        /*0950*/ 	.word	0x000000a8
        /*0954*/ 	.short	0x010a
        /*0956*/ 	.byte	0xff
	.zero		1


	//   ....[133]....
        /*0958*/ 	.word	0x000095e0
        /*095c*/ 	.word	0x00000000
        /*0960*/ 	.word	0x00000080
        /*0964*/ 	.short	0x010a
        /*0966*/ 	.byte	0xff
	.zero		1


	//   ....[134]....
        /*0968*/ 	.word	0x00009640
        /*096c*/ 	.word	0x00000000
        /*0970*/ 	.word	0x00000088
        /*0974*/ 	.short	0x010a
        /*0976*/ 	.byte	0xff
	.zero		1


	//   ....[135]....
        /*0978*/ 	.word	0x000096a0
        /*097c*/ 	.word	0x00000000
        /*0980*/ 	.word	0x00000090
        /*0984*/ 	.short	0x010a
        /*0986*/ 	.byte	0xff
	.zero		1


	//   ....[136]....
        /*0988*/ 	.word	0x00009700
        /*098c*/ 	.word	0x00000000
        /*0990*/ 	.word	0x00000098
        /*0994*/ 	.short	0x010a
        /*0996*/ 	.byte	0xff
	.zero		1


	//   ....[137]....
        /*0998*/ 	.word	0x00009760
        /*099c*/ 	.word	0x00000000
        /*09a0*/ 	.word	0x00000080
        /*09a4*/ 	.short	0x010a
        /*09a6*/ 	.byte	0xff
	.zero		1


	//   ....[138]....
        /*09a8*/ 	.word	0x000097c0
        /*09ac*/ 	.word	0x00000000
        /*09b0*/ 	.word	0x00000088
        /*09b4*/ 	.short	0x010a
        /*09b6*/ 	.byte	0xff
	.zero		1


	//   ....[139]....
        /*09b8*/ 	.word	0x00009820
        /*09bc*/ 	.word	0x00000000
        /*09c0*/ 	.word	0x00000090
        /*09c4*/ 	.short	0x010a
        /*09c6*/ 	.byte	0xff
	.zero		1


	//   ....[140]....
        /*09c8*/ 	.word	0x00009870
        /*09cc*/ 	.word	0x00000000
        /*09d0*/ 	.word	0x000000b0
        /*09d4*/ 	.short	0x010a
        /*09d6*/ 	.byte	0xff
	.zero		1


	//   ....[141]....
        /*09d8*/ 	.word	0x000098d0
        /*09dc*/ 	.word	0x00000002
        /*09e0*/ 	.word	0x00000060
        /*09e4*/ 	.short	0x010a
        /*09e6*/ 	.byte	0xff
	.zero		1


	//   ....[142]....
        /*09e8*/ 	.word	0x00009920
        /*09ec*/ 	.word	0x00000040
        /*09f0*/ 	.word	0x000000d0
        /*09f4*/ 	.short	0x010a
        /*09f6*/ 	.byte	0xff
	.zero		1


	//   ....[143]....
        /*09f8*/ 	.word	0x00009970
        /*09fc*/ 	.word	0x00000002
        /*0a00*/ 	.word	0x00000060
        /*0a04*/ 	.short	0x010a
        /*0a06*/ 	.byte	0xff
	.zero		1


	//   ....[144]....
        /*0a08*/ 	.word	0x000099c0
        /*0a0c*/ 	.word	0x00000000
        /*0a10*/ 	.word	0x00000060
        /*0a14*/ 	.short	0x010a
        /*0a16*/ 	.byte	0xff
	.zero		1


	//   ....[145]....
        /*0a18*/ 	.word	0x00009a10
        /*0a1c*/ 	.word	0x00000000
        /*0a20*/ 	.word	0x00000060
        /*0a24*/ 	.short	0x010a
        /*0a26*/ 	.byte	0xff
	.zero		1


	//----- nvinfo : EIATTR_NUM_MBARRIERS
	.align		4
.L_47:
        /*0a28*/ 	.byte	0x03, 0x38
        /*0a2a*/ 	.short	0x0026


	//----- nvinfo : EIATTR_EXIT_INSTR_OFFSETS
	.align		4
        /*0a2c*/ 	.byte	0x04, 0x1c
        /*0a2e*/ 	.short	(.L_49 - .L_48)


	//   ....[0]....
.L_48:
        /*0a30*/ 	.word	0x00002640


	//   ....[1]....
        /*0a34*/ 	.word	0x00002b30


	//   ....[2]....
        /*0a38*/ 	.word	0x00002b90


	//   ....[3]....
        /*0a3c*/ 	.word	0x00003a90


	//   ....[4]....
        /*0a40*/ 	.word	0x00004ac0


	//   ....[5]....
        /*0a44*/ 	.word	0x00004b00


	//   ....[6]....
        /*0a48*/ 	.word	0x00008cc0


	//   ....[7]....
        /*0a4c*/ 	.word	0x00008d40


	//   ....[8]....
        /*0a50*/ 	.word	0x00008d70


	//   ....[9]....
        /*0a54*/ 	.word	0x00008de0


	//----- nvinfo : EIATTR_MAX_THREADS
	.align		4
.L_49:
        /*0a58*/ 	.byte	0x04, 0x05
        /*0a5a*/ 	.short	(.L_51 - .L_50)
.L_50:
        /*0a5c*/ 	.word	0x00000100
        /*0a60*/ 	.word	0x00000001
        /*0a64*/ 	.word	0x00000001


	//----- nvinfo : EIATTR_CRS_STACK_SIZE
	.align		4
.L_51:
        /*0a68*/ 	.byte	0x04, 0x1e
        /*0a6a*/ 	.short	(.L_53 - .L_52)
.L_52:
        /*0a6c*/ 	.word	0x00000000


	//----- nvinfo : EIATTR_CBANK_PARAM_SIZE
	.align		4
.L_53:
        /*0a70*/ 	.byte	0x03, 0x19
        /*0a72*/ 	.short	0x0800


	//----- nvinfo : EIATTR_PARAM_CBANK
	.align		4
        /*0a74*/ 	.byte	0x04, 0x0a
        /*0a76*/ 	.short	(.L_55 - .L_54)
	.align		4
.L_54:
        /*0a78*/ 	.word	index@(.nv.constant0._ZN7cutlass13device_kernelINS_4gemm6kernel13GemmUniversalIN4cute5tupleIJiiiiEEENS1_10collective13CollectiveMmaINS1_35MainloopSm100TmaUmmaWarpSpecializedILi6ELi2ELi4ENS5_IJNS4_1CILi1EEESB_SB_EEEEENS5_IJNSA_ILi128EEESE_NSA_ILi64EEEEEENS_6half_tENS5_IJlSB_lEEESH_SI_NS4_8TiledMMAINS4_8MMA_AtomIJNS4_20SM100_MMA_F16BF16_SSISH_SH_fLi128ELi128ELNS4_4UMMA5MajorE0ELSN_0ELNSM_7ScaleInE0ELSO_0EEEEEENS4_6LayoutISC_NS5_IJNSA_ILi0EEESS_SS_EEEEENS5_IJNS4_10UnderscoreESV_SV_EEEEENS4_13SM90_TMA_LOADENS4_14ComposedLayoutINS4_7SwizzleILi3ELi4ELi3EEENS4_18smem_ptr_flag_bitsILi16EEENSR_INS5_IJNSA_ILi8EEESF_EEENS5_IJSF_SB_EEEEEEEvNS4_8identityESY_S18_vS19_EENS_8epilogue10collective18CollectiveEpilogueINS1B_23Sm100TmaWarpSpecializedILi4ELi2ELi32ELb1ELb0EEEJSG_NS5_IJNSR_ISE_SB_EENSR_INSA_ILi32EEESB_EEEEESH_SI_SH_SI_NS1B_6fusion15FusionCallbacksIS1F_NS1K_17LinearCombinationISH_fSH_fLNS_15FloatRoundStyleE2EEESG_S1J_JEEENS4_5SM1004TMEM4LOAD26SM100_TMEM_LOAD_32dp32b32xESY_NSZ_INS10_ILi2ELi4ELi3EEES13_NSR_INS5_IJS14_S1H_EEENS5_IJS1H_SB_EEEEEEENS4_39AutoVectorizingCopyWithAssumedAlignmentILi128EEENS4_14SM90_TMA_STOREES1Y_S20_S20_EEEvvEEEEvNT_6ParamsE)
        /*0a7c*/ 	.short	0x0380
        /*0a7e*/ 	.short	0x0800


	//----- nvinfo : EIATTR_SW_WAR
	.align		4
.L_55:
        /*0a80*/ 	.byte	0x04, 0x36
        /*0a82*/ 	.short	(.L_57 - .L_56)
.L_56:
        /*0a84*/ 	.word	0x00000008
.L_57:


//--------------------- .nv.callgraph             --------------------------
	.section	.nv.callgraph,"",@"SHT_CUDA_CALLGRAPH"
	.align	4
	.sectionentsize	8
	.align		4
        /*0000*/ 	.word	0x00000000
	.align		4
        /*0004*/ 	.word	0xffffffff
	.align		4
        /*0008*/ 	.word	index@(_ZN7cutlass13device_kernelINS_4gemm6kernel13GemmUniversalIN4cute5tupleIJiiiiEEENS1_10collective13CollectiveMmaINS1_35MainloopSm100TmaUmmaWarpSpecializedILi6ELi2ELi4ENS5_IJNS4_1CILi1EEESB_SB_EEEEENS5_IJNSA_ILi128EEESE_NSA_ILi64EEEEEENS_6half_tENS5_IJlSB_lEEESH_SI_NS4_8TiledMMAINS4_8MMA_AtomIJNS4_20SM100_MMA_F16BF16_SSISH_SH_fLi128ELi128ELNS4_4UMMA5MajorE0ELSN_0ELNSM_7ScaleInE0ELSO_0EEEEEENS4_6LayoutISC_NS5_IJNSA_ILi0EEESS_SS_EEEEENS5_IJNS4_10UnderscoreESV_SV_EEEEENS4_13SM90_TMA_LOADENS4_14ComposedLayoutINS4_7SwizzleILi3ELi4ELi3EEENS4_18smem_ptr_flag_bitsILi16EEENSR_INS5_IJNSA_ILi8EEESF_EEENS5_IJSF_SB_EEEEEEEvNS4_8identityESY_S18_vS19_EENS_8epilogue10collective18CollectiveEpilogueINS1B_23Sm100TmaWarpSpecializedILi4ELi2ELi32ELb1ELb0EEEJSG_NS5_IJNSR_ISE_SB_EENSR_INSA_ILi32EEESB_EEEEESH_SI_SH_SI_NS1B_6fusion15FusionCallbacksIS1F_NS1K_17LinearCombinationISH_fSH_fLNS_15FloatRoundStyleE2EEESG_S1J_JEEENS4_5SM1004TMEM4LOAD26SM100_TMEM_LOAD_32dp32b32xESY_NSZ_INS10_ILi2ELi4ELi3EEES13_NSR_INS5_IJS14_S1H_EEENS5_IJS1H_SB_EEEEEEENS4_39AutoVectorizingCopyWithAssumedAlignmentILi128EEENS4_14SM90_TMA_STOREES1Y_S20_S20_EEEvvEEEEvNT_6ParamsE)
	.align		4
        /*000c*/ 	.word	index@(__assertfail)
	.align		4
        /*0010*/ 	.word	0x00000000
	.align		4
        /*0014*/ 	.word	0xfffffffe
	.align		4
        /*0018*/ 	.word	0x00000000
	.align		4
        /*001c*/ 	.word	0xfffffffd
	.align		4
        /*0020*/ 	.word	0x00000000
	.align		4
        /*0024*/ 	.word	0xfffffffc


//--------------------- .nv.constant4             --------------------------
	.section	.nv.constant4,"a",@progbits
	.align	8
	.align		8
.nv.constant4:
        /*0000*/ 	.dword	__assertfail
	.align		8
        /*0008*/ 	.dword	__unnamed_1
	.align		8
        /*0010*/ 	.dword	__unnamed_2
	.align		8
        /*0018*/ 	.dword	_ZN39_INTERNAL_f0817f99_4_k_cu_13983bb0_29184cuda3std3__45__cpo5beginE
	.align		8
        /*0020*/ 	.dword	_ZN39_INTERNAL_f0817f99_4_k_cu_13983bb0_29184cuda3std3__45__cpo3endE
	.align		8
        /*0028*/ 	.dword	_ZN39_INTERNAL_f0817f99_4_k_cu_13983bb0_29184cuda3std3__45__cpo6cbeginE
	.align		8
        /*0030*/ 	.dword	_ZN39_INTERNAL_f0817f99_4_k_cu_13983bb0_29184cuda3std3__45__cpo4cendE
	.align		8
        /*0038*/ 	.dword	_ZN39_INTERNAL_f0817f99_4_k_cu_13983bb0_29184cuda3std3__441_GLOBAL__N__f0817f99_4_k_cu_13983bb0_29186ignoreE
	.align		8
        /*0040*/ 	.dword	_ZN39_INTERNAL_f0817f99_4_k_cu_13983bb0_29184cuda3std3__419piecewise_constructE
	.align		8
        /*0048*/ 	.dword	_ZN39_INTERNAL_f0817f99_4_k_cu_13983bb0_29184cuda3std3__48in_placeE
	.align		8
        /*0050*/ 	.dword	_ZN39_INTERNAL_f0817f99_4_k_cu_13983bb0_29184cuda3std6ranges3__45__cpo4swapE
	.align		8
        /*0058*/ 	.dword	_ZN39_INTERNAL_f0817f99_4_k_cu_13983bb0_29184cuda3std6ranges3__45__cpo9iter_moveE
	.align		8
        /*0060*/ 	.dword	_ZN39_INTERNAL_f0817f99_4_k_cu_13983bb0_29184cute7productE
	.align		8
        /*0068*/ 	.dword	_ZN39_INTERNAL_f0817f99_4_k_cu_13983bb0_29184cute1_E
	.align		8
        /*0070*/ 	.dword	$str$25
	.align		8
        /*0078*/ 	.dword	$str$26
	.align		8
        /*0080*/ 	.dword	$str$27
	.align		8
        /*0088*/ 	.dword	$str$28


//--------------------- .text._ZN7cutlass13device_kernelINS_4gemm6kernel13GemmUniversalIN4cute5tupleIJiiiiEEENS1_10collective13CollectiveMmaINS1_35MainloopSm100TmaUmmaWarpSpecializedILi6ELi2ELi4ENS5_IJNS4_1CILi1EEESB_SB_EEEEENS5_IJNSA_ILi128EEESE_NSA_ILi64EEEEEENS_6half_tENS5_IJlSB_lEEESH_SI_NS4_8TiledMMAINS4_8MMA_AtomIJNS4_20SM100_MMA_F16BF16_SSISH_SH_fLi128ELi128ELNS4_4UMMA5MajorE0ELSN_0ELNSM_7ScaleInE0ELSO_0EEEEEENS4_6LayoutISC_NS5_IJNSA_ILi0EEESS_SS_EEEEENS5_IJNS4_10UnderscoreESV_SV_EEEEENS4_13SM90_TMA_LOADENS4_14ComposedLayoutINS4_7SwizzleILi3ELi4ELi3EEENS4_18smem_ptr_flag_bitsILi16EEENSR_INS5_IJNSA_ILi8EEESF_EEENS5_IJSF_SB_EEEEEEEvNS4_8identityESY_S18_vS19_EENS_8epilogue10collective18CollectiveEpilogueINS1B_23Sm100TmaWarpSpecializedILi4ELi2ELi32ELb1ELb0EEEJSG_NS5_IJNSR_ISE_SB_EENSR_INSA_ILi32EEESB_EEEEESH_SI_SH_SI_NS1B_6fusion15FusionCallbacksIS1F_NS1K_17LinearCombinationISH_fSH_fLNS_15FloatRoundStyleE2EEESG_S1J_JEEENS4_5SM1004TMEM4LOAD26SM100_TMEM_LOAD_32dp32b32xESY_NSZ_INS10_ILi2ELi4ELi3EEES13_NSR_INS5_IJS14_S1H_EEENS5_IJS1H_SB_EEEEEEENS4_39AutoVectorizingCopyWithAssumedAlignmentILi128EEENS4_14SM90_TMA_STOREES1Y_S20_S20_EEEvvEEEEvNT_6ParamsE --------------------------
	.section	.text._ZN7cutlass13device_kernelINS_4gemm6kernel13GemmUniversalIN4cute5tupleIJiiiiEEENS1_10collective13CollectiveMmaINS1_35MainloopSm100TmaUmmaWarpSpecializedILi6ELi2ELi4ENS5_IJNS4_1CILi1EEESB_SB_EEEEENS5_IJNSA_ILi128EEESE_NSA_ILi64EEEEEENS_6half_tENS5_IJlSB_lEEESH_SI_NS4_8TiledMMAINS4_8MMA_AtomIJNS4_20SM100_MMA_F16BF16_SSISH_SH_fLi128ELi128ELNS4_4UMMA5MajorE0ELSN_0ELNSM_7ScaleInE0ELSO_0EEEEEENS4_6LayoutISC_NS5_IJNSA_ILi0EEESS_SS_EEEEENS5_IJNS4_10UnderscoreESV_SV_EEEEENS4_13SM90_TMA_LOADENS4_14ComposedLayoutINS4_7SwizzleILi3ELi4ELi3EEENS4_18smem_ptr_flag_bitsILi16EEENSR_INS5_IJNSA_ILi8EEESF_EEENS5_IJSF_SB_EEEEEEEvNS4_8identityESY_S18_vS19_EENS_8epilogue10collective18CollectiveEpilogueINS1B_23Sm100TmaWarpSpecializedILi4ELi2ELi32ELb1ELb0EEEJSG_NS5_IJNSR_ISE_SB_EENSR_INSA_ILi32EEESB_EEEEESH_SI_SH_SI_NS1B_6fusion15FusionCallbacksIS1F_NS1K_17LinearCombinationISH_fSH_fLNS_15FloatRoundStyleE2EEESG_S1J_JEEENS4_5SM1004TMEM4LOAD26SM100_TMEM_LOAD_32dp32b32xESY_NSZ_INS10_ILi2ELi4ELi3EEES13_NSR_INS5_IJS14_S1H_EEENS5_IJS1H_SB_EEEEEEENS4_39AutoVectorizingCopyWithAssumedAlignmentILi128EEENS4_14SM90_TMA_STOREES1Y_S20_S20_EEEvvEEEEvNT_6ParamsE,"ax",@progbits
	.align	128
.text._ZN7cutlass13device_kernelINS_4gemm6kernel13GemmUniversalIN4cute5tupleIJiiiiEEENS1_10collective13CollectiveMmaINS1_35MainloopSm100TmaUmmaWarpSpecializedILi6ELi2ELi4ENS5_IJNS4_1CILi1EEESB_SB_EEEEENS5_IJNSA_ILi128EEESE_NSA_ILi64EEEEEENS_6half_tENS5_IJlSB_lEEESH_SI_NS4_8TiledMMAINS4_8MMA_AtomIJNS4_20SM100_MMA_F16BF16_SSISH_SH_fLi128ELi128ELNS4_4UMMA5MajorE0ELSN_0ELNSM_7ScaleInE0ELSO_0EEEEEENS4_6LayoutISC_NS5_IJNSA_ILi0EEESS_SS_EEEEENS5_IJNS4_10UnderscoreESV_SV_EEEEENS4_13SM90_TMA_LOADENS4_14ComposedLayoutINS4_7SwizzleILi3ELi4ELi3EEENS4_18smem_ptr_flag_bitsILi16EEENSR_INS5_IJNSA_ILi8EEESF_EEENS5_IJSF_SB_EEEEEEEvNS4_8identityESY_S18_vS19_EENS_8epilogue10collective18CollectiveEpilogueINS1B_23Sm100TmaWarpSpecializedILi4ELi2ELi32ELb1ELb0EEEJSG_NS5_IJNSR_ISE_SB_EENSR_INSA_ILi32EEESB_EEEEESH_SI_SH_SI_NS1B_6fusion15FusionCallbacksIS1F_NS1K_17LinearCombinationISH_fSH_fLNS_15FloatRoundStyleE2EEESG_S1J_JEEENS4_5SM1004TMEM4LOAD26SM100_TMEM_LOAD_32dp32b32xESY_NSZ_INS10_ILi2ELi4ELi3EEES13_NSR_INS5_IJS14_S1H_EEENS5_IJS1H_SB_EEEEEEENS4_39AutoVectorizingCopyWithAssumedAlignmentILi128EEENS4_14SM90_TMA_STOREES1Y_S20_S20_EEEvvEEEEvNT_6ParamsE:
        .type           _ZN7cutlass13device_kernelINS_4gemm6kernel13GemmUniversalIN4cute5tupleIJiiiiEEENS1_10collective13CollectiveMmaINS1_35MainloopSm100TmaUmmaWarpSpecializedILi6ELi2ELi4ENS5_IJNS4_1CILi1EEESB_SB_EEEEENS5_IJNSA_ILi128EEESE_NSA_ILi64EEEEEENS_6half_tENS5_IJlSB_lEEESH_SI_NS4_8TiledMMAINS4_8MMA_AtomIJNS4_20SM100_MMA_F16BF16_SSISH_SH_fLi128ELi128ELNS4_4UMMA5MajorE0ELSN_0ELNSM_7ScaleInE0ELSO_0EEEEEENS4_6LayoutISC_NS5_IJNSA_ILi0EEESS_SS_EEEEENS5_IJNS4_10UnderscoreESV_SV_EEEEENS4_13SM90_TMA_LOADENS4_14ComposedLayoutINS4_7SwizzleILi3ELi4ELi3EEENS4_18smem_ptr_flag_bitsILi16EEENSR_INS5_IJNSA_ILi8EEESF_EEENS5_IJSF_SB_EEEEEEEvNS4_8identityESY_S18_vS19_EENS_8epilogue10collective18CollectiveEpilogueINS1B_23Sm100TmaWarpSpecializedILi4ELi2ELi32ELb1ELb0EEEJSG_NS5_IJNSR_ISE_SB_EENSR_INSA_ILi32EEESB_EEEEESH_SI_SH_SI_NS1B_6fusion15FusionCallbacksIS1F_NS1K_17LinearCombinationISH_fSH_fLNS_15FloatRoundStyleE2EEESG_S1J_JEEENS4_5SM1004TMEM4LOAD26SM100_TMEM_LOAD_32dp32b32xESY_NSZ_INS10_ILi2ELi4ELi3EEES13_NSR_INS5_IJS14_S1H_EEENS5_IJS1H_SB_EEEEEEENS4_39AutoVectorizingCopyWithAssumedAlignmentILi128EEENS4_14SM90_TMA_STOREES1Y_S20_S20_EEEvvEEEEvNT_6ParamsE,@function
        .size           _ZN7cutlass13device_kernelINS_4gemm6kernel13GemmUniversalIN4cute5tupleIJiiiiEEENS1_10collective13CollectiveMmaINS1_35MainloopSm100TmaUmmaWarpSpecializedILi6ELi2ELi4ENS5_IJNS4_1CILi1EEESB_SB_EEEEENS5_IJNSA_ILi128EEESE_NSA_ILi64EEEEEENS_6half_tENS5_IJlSB_lEEESH_SI_NS4_8TiledMMAINS4_8MMA_AtomIJNS4_20SM100_MMA_F16BF16_SSISH_SH_fLi128ELi128ELNS4_4UMMA5MajorE0ELSN_0ELNSM_7ScaleInE0ELSO_0EEEEEENS4_6LayoutISC_NS5_IJNSA_ILi0EEESS_SS_EEEEENS5_IJNS4_10UnderscoreESV_SV_EEEEENS4_13SM90_TMA_LOADENS4_14ComposedLayoutINS4_7SwizzleILi3ELi4ELi3EEENS4_18smem_ptr_flag_bitsILi16EEENSR_INS5_IJNSA_ILi8EEESF_EEENS5_IJSF_SB_EEEEEEEvNS4_8identityESY_S18_vS19_EENS_8epilogue10collective18CollectiveEpilogueINS1B_23Sm100TmaWarpSpecializedILi4ELi2ELi32ELb1ELb0EEEJSG_NS5_IJNSR_ISE_SB_EENSR_INSA_ILi32EEESB_EEEEESH_SI_SH_SI_NS1B_6fusion15FusionCallbacksIS1F_NS1K_17LinearCombinationISH_fSH_fLNS_15FloatRoundStyleE2EEESG_S1J_JEEENS4_5SM1004TMEM4LOAD26SM100_TMEM_LOAD_32dp32b32xESY_NSZ_INS10_ILi2ELi4ELi3EEES13_NSR_INS5_IJS14_S1H_EEENS5_IJS1H_SB_EEEEEEENS4_39AutoVectorizingCopyWithAssumedAlignmentILi128EEENS4_14SM90_TMA_STOREES1Y_S20_S20_EEEvvEEEEvNT_6ParamsE,(.L_x_182 - _ZN7cutlass13device_kernelINS_4gemm6kernel13GemmUniversalIN4cute5tupleIJiiiiEEENS1_10collective13CollectiveMmaINS1_35MainloopSm100TmaUmmaWarpSpecializedILi6ELi2ELi4ENS5_IJNS4_1CILi1EEESB_SB_EEEEENS5_IJNSA_ILi128EEESE_NSA_ILi64EEEEEENS_6half_tENS5_IJlSB_lEEESH_SI_NS4_8TiledMMAINS4_8MMA_AtomIJNS4_20SM100_MMA_F16BF16_SSISH_SH_fLi128ELi128ELNS4_4UMMA5MajorE0ELSN_0ELNSM_7ScaleInE0ELSO_0EEEEEENS4_6LayoutISC_NS5_IJNSA_ILi0EEESS_SS_EEEEENS5_IJNS4_10UnderscoreESV_SV_EEEEENS4_13SM90_TMA_LOADENS4_14ComposedLayoutINS4_7SwizzleILi3ELi4ELi3EEENS4_18smem_ptr_flag_bitsILi16EEENSR_INS5_IJNSA_ILi8EEESF_EEENS5_IJSF_SB_EEEEEEEvNS4_8identityESY_S18_vS19_EENS_8epilogue10collective18CollectiveEpilogueINS1B_23Sm100TmaWarpSpecializedILi4ELi2ELi32ELb1ELb0EEEJSG_NS5_IJNSR_ISE_SB_EENSR_INSA_ILi32EEESB_EEEEESH_SI_SH_SI_NS1B_6fusion15FusionCallbacksIS1F_NS1K_17LinearCombinationISH_fSH_fLNS_15FloatRoundStyleE2EEESG_S1J_JEEENS4_5SM1004TMEM4LOAD26SM100_TMEM_LOAD_32dp32b32xESY_NSZ_INS10_ILi2ELi4ELi3EEES13_NSR_INS5_IJS14_S1H_EEENS5_IJS1H_SB_EEEEEEENS4_39AutoVectorizingCopyWithAssumedAlignmentILi128EEENS4_14SM90_TMA_STOREES1Y_S20_S20_EEEvvEEEEvNT_6ParamsE)
        .other          _ZN7cutlass13device_kernelINS_4gemm6kernel13GemmUniversalIN4cute5tupleIJiiiiEEENS1_10collective13CollectiveMmaINS1_35MainloopSm100TmaUmmaWarpSpecializedILi6ELi2ELi4ENS5_IJNS4_1CILi1EEESB_SB_EEEEENS5_IJNSA_ILi128EEESE_NSA_ILi64EEEEEENS_6half_tENS5_IJlSB_lEEESH_SI_NS4_8TiledMMAINS4_8MMA_AtomIJNS4_20SM100_MMA_F16BF16_SSISH_SH_fLi128ELi128ELNS4_4UMMA5MajorE0ELSN_0ELNSM_7ScaleInE0ELSO_0EEEEEENS4_6LayoutISC_NS5_IJNSA_ILi0EEESS_SS_EEEEENS5_IJNS4_10UnderscoreESV_SV_EEEEENS4_13SM90_TMA_LOADENS4_14ComposedLayoutINS4_7SwizzleILi3ELi4ELi3EEENS4_18smem_ptr_flag_bitsILi16EEENSR_INS5_IJNSA_ILi8EEESF_EEENS5_IJSF_SB_EEEEEEEvNS4_8identityESY_S18_vS19_EENS_8epilogue10collective18CollectiveEpilogueINS1B_23Sm100TmaWarpSpecializedILi4ELi2ELi32ELb1ELb0EEEJSG_NS5_IJNSR_ISE_SB_EENSR_INSA_ILi32EEESB_EEEEESH_SI_SH_SI_NS1B_6fusion15FusionCallbacksIS1F_NS1K_17LinearCombinationISH_fSH_fLNS_15FloatRoundStyleE2EEESG_S1J_JEEENS4_5SM1004TMEM4LOAD26SM100_TMEM_LOAD_32dp32b32xESY_NSZ_INS10_ILi2ELi4ELi3EEES13_NSR_INS5_IJS14_S1H_EEENS5_IJS1H_SB_EEEEEEENS4_39AutoVectorizingCopyWithAssumedAlignmentILi128EEENS4_14SM90_TMA_STOREES1Y_S20_S20_EEEvvEEEEvNT_6ParamsE,@"STO_CUDA_ENTRY STV_DEFAULT"
_ZN7cutlass13device_kernelINS_4gemm6kernel13GemmUniversalIN4cute5tupleIJiiiiEEENS1_10collective13CollectiveMmaINS1_35MainloopSm100TmaUmmaWarpSpecializedILi6ELi2ELi4ENS5_IJNS4_1CILi1EEESB_SB_EEEEENS5_IJNSA_ILi128EEESE_NSA_ILi64EEEEEENS_6half_tENS5_IJlSB_lEEESH_SI_NS4_8TiledMMAINS4_8MMA_AtomIJNS4_20SM100_MMA_F16BF16_SSISH_SH_fLi128ELi128ELNS4_4UMMA5MajorE0ELSN_0ELNSM_7ScaleInE0ELSO_0EEEEEENS4_6LayoutISC_NS5_IJNSA_ILi0EEESS_SS_EEEEENS5_IJNS4_10UnderscoreESV_SV_EEEEENS4_13SM90_TMA_LOADENS4_14ComposedLayoutINS4_7SwizzleILi3ELi4ELi3EEENS4_18smem_ptr_flag_bitsILi16EEENSR_INS5_IJNSA_ILi8EEESF_EEENS5_IJSF_SB_EEEEEEEvNS4_8identityESY_S18_vS19_EENS_8epilogue10collective18CollectiveEpilogueINS1B_23Sm100TmaWarpSpecializedILi4ELi2ELi32ELb1ELb0EEEJSG_NS5_IJNSR_ISE_SB_EENSR_INSA_ILi32EEESB_EEEEESH_SI_SH_SI_NS1B_6fusion15FusionCallbacksIS1F_NS1K_17LinearCombinationISH_fSH_fLNS_15FloatRoundStyleE2EEESG_S1J_JEEENS4_5SM1004TMEM4LOAD26SM100_TMEM_LOAD_32dp32b32xESY_NSZ_INS10_ILi2ELi4ELi3EEES13_NSR_INS5_IJS14_S1H_EEENS5_IJS1H_SB_EEEEEEENS4_39AutoVectorizingCopyWithAssumedAlignmentILi128EEENS4_14SM90_TMA_STOREES1Y_S20_S20_EEEvvEEEEvNT_6ParamsE:
[----:B------:R-:W1:Y:S01]  /*0000*/  LDC R1, c[0x0][0x37c] ;  /* 0x0000df00ff017b82 */ /* 0x000e620000000800 */
[----:B------:R-:W2:Y:S01]  /*0010*/  S2R R101, SR_TID.X ;  /* 0x0000000000657919 */ /* 0x000ea20000002100 */
[----:B------:R-:W3:Y:S01]  /*0020*/  LDCU.64 UR4, c[0x0][0x890] ;  /* 0x00011200ff0477ac */ /* 0x000ee20008000a00 */
[----:B------:R-:W-:Y:S02]  /*0030*/  PRMT R88, RZ, 0x7610, R88 ;  /* 0x00007610ff587816 */ /* 0x000fe40000000058 */
[----:B------:R-:W-:Y:S01]  /*0040*/  ELECT P5, URZ, PT ;  /* 0x0000000000ff782f */ /* 0x000fe200038a0000 */
[----:B------:R-:W4:Y:S01]  /*0050*/  LDCU.64 UR46, c[0x0][0x358] ;  /* 0x00006b00ff2e77ac */ /* 0x000f220008000a00 */
[----:B---3--:R-:W-:-:S04]  /*0060*/  UISETP.NE.U32.AND UP0, UPT, UR4, URZ, UPT ;  /* 0x000000ff0400728c */ /* 0x008fc8000bf05070 */
[----:B------:R-:W-:Y:S01]  /*0070*/  UISETP.NE.AND.EX UP0, UPT, UR5, URZ, UPT, UP0 ;  /* 0x000000ff0500728c */ /* 0x000fe2000bf05300 */
[----:B--2---:R-:W-:-:S05]  /*0080*/  SHF.R.U32.HI R92, RZ, 0x5, R101 ;  /* 0x00000005ff5c7819 */ /* 0x004fca0000011665 */
[----:B------:R-:W2:Y:S02]  /*0090*/  SHFL.IDX PT, R0, R92, RZ, 0x1f ;  /* 0x00001fff5c007589 */ /* 0x000ea400000e0000 */
[----:B--2---:R-:W-:Y:S01]  /*00a0*/  R2UR UR8, R0 ;  /* 0x00000000000872ca */ /* 0x004fe200000e0000 */
[----:B-1--4-:R-:W-:-:S14]  /*00b0*/  BRA.U UP0, `(.L_x_0) ;  /* 0x00000001002c7547 */ /* 0x012fdc000b800000 */
[----:B------:R-:W1:Y:S02]  /*00c0*/  LDCU.64 UR6, c[0x0][0x888] ;  /* 0x00011100ff0677ac */ /* 0x000e640008000a00 */
[----:B-1----:R-:W-:-:S04]  /*00d0*/  UISETP.NE.U32.AND UP0, UPT, UR6, URZ, UPT ;  /* 0x000000ff0600728c */ /* 0x002fc8000bf05070 */
[----:B------:R-:W-:-:S09]  /*00e0*/  UISETP.NE.AND.EX UP0, UPT, UR7, URZ, UPT, UP0 ;  /* 0x000000ff0700728c */ /* 0x000fd2000bf05300 */
[----:B------:R-:W-:Y:S05]  /*00f0*/  BRA.U !UP0, `(.L_x_1) ;  /* 0x0000000108107547 */ /* 0x000fea000b800000 */
[----:B------:R-:W1:Y:S02]  /*0100*/  LDC.64 R2, c[0x0][0x888] ;  /* 0x00022200ff027b82 */ /* 0x000e640000000a00 */
[----:B-1----:R1:W5:Y:S01]  /*0110*/  LDG.E R49, desc[UR46][R2.64] ;  /* 0x0000002e02317981 */ /* 0x002362000c1e1900 */
[----:B------:R-:W-:Y:S01]  /*0120*/  HFMA2 R88, -RZ, RZ, 0, 5.9604644775390625e-08 ;  /* 0x00000001ff587431 */ /* 0x000fe200000001ff */
[----:B------:R-:W-:Y:S05]  /*0130*/  BRA `(.L_x_0) ;  /* 0x00000000000c7947 */ /* 0x000fea0003800000 */
.L_x_1:
[----:B------:R-:W1:Y:S01]  /*0140*/  LDCU UR6, c[0x0][0x880] ;  /* 0x00011000ff0677ac */ /* 0x000e620008000800 */
[----:B------:R-:W-:Y:S01]  /*0150*/  HFMA2 R88, -RZ, RZ, 0, 5.9604644775390625e-08 ;  /* 0x00000001ff587431 */ /* 0x000fe200000001ff */
[----:B-1----:R-:W-:-:S07]  /*0160*/  MOV R49, UR6 ;  /* 0x0000000600317c02 */ /* 0x002fce0008000f00 */
.L_x_0:
[----:B------:R-:W2:Y:S02]  /*0170*/  LDCU.64 UR6, c[0x0][0x8b0] ;  /* 0x00011600ff0677ac */ /* 0x000ea40008000a00 */
[----:B--2---:R-:W-:-:S04]  /*0180*/  UISETP.NE.U32.AND UP0, UPT, UR6, URZ, UPT ;  /* 0x000000ff0600728c */ /* 0x004fc8000bf05070 */
[----:B------:R-:W-:-:S09]  /*0190*/  UISETP.NE.AND.EX UP0, UPT, UR7, URZ, UPT, UP0 ;  /* 0x000000ff0700728c */ /* 0x000fd2000bf05300 */
[----:B------:R-:W-:Y:S05]  /*01a0*/  BRA.U UP0, `(.L_x_2) ;  /* 0x0000000100247547 */ /* 0x000fea000b800000 */
[----:B------:R-:W2:Y:S02]  /*01b0*/  LDCU.64 UR6, c[0x0][0x8a8] ;  /* 0x00011500ff0677ac */ /* 0x000ea40008000a00 */
[----:B--2---:R-:W-:-:S04]  /*01c0*/  UISETP.NE.U32.AND UP0, UPT, UR6, URZ, UPT ;  /* 0x000000ff0600728c */ /* 0x004fc8000bf05070 */
[----:B------:R-:W-:-:S09]  /*01d0*/  UISETP.NE.AND.EX UP0, UPT, UR7, URZ, UPT, UP0 ;  /* 0x000000ff0700728c */ /* 0x000fd2000bf05300 */
[----:B------:R-:W-:Y:S05]  /*01e0*/  BRA.U !UP0, `(.L_x_3) ;  /* 0x00000001080c7547 */ /* 0x000fea000b800000 */
[----:B-1----:R-:W1:Y:S02]  /*01f0*/  LDC.64 R2, c[0x0][0x8a8] ;  /* 0x00022a00ff027b82 */ /* 0x002e640000000a00 */
[----:B-1----:R2:W5:Y:S01]  /*0200*/  LDG.E R47, desc[UR46][R2.64] ;  /* 0x0000002e022f7981 */ /* 0x002562000c1e1900 */
[----:B------:R-:W-:Y:S05]  /*0210*/  BRA `(.L_x_2) ;  /* 0x0000000000087947 */ /* 0x000fea0003800000 */
.L_x_3:
[----:B------:R-:W2:Y:S02]  /*0220*/  LDCU UR6, c[0x0][0x8a0] ;  /* 0x00011400ff0677ac */ /* 0x000ea40008000800 */
[----:B--2---:R-:W-:Y:S02]  /*0230*/  MOV R47, UR6 ;  /* 0x00000006002f7c02 */ /* 0x004fe40008000f00 */
.L_x_2:
[----:B------:R-:W-:Y:S01]  /*0240*/  IMAD.U32 R0, RZ, RZ, UR8 ;  /* 0x00000008ff007e24 */ /* 0x000fe2000f8e00ff */
[----:B------:R-:W-:Y:S04]  /*0250*/  BSSY.RECONVERGENT B0, `(.L_x_4) ;  /* 0x000000c000007945 */ /* 0x000fe80003800200 */
[C---:B------:R-:W-:Y:S02]  /*0260*/  ISETP.NE.OR P1, PT, R0.reuse, 0x1, !P5 ;  /* 0x000000010000780c */ /* 0x040fe40006f25670 */
[----:B------:R-:W-:-:S11]  /*0270*/  ISETP.NE.OR P0, PT, R0, 0x3, !P5 ;  /* 0x000000030000780c */ /* 0x000fd60006f05670 */
[----:B------:R-:W-:Y:S05]  /*0280*/  @P1 BRA `(.L_x_5) ;  /* 0x0000000000201947 */ /* 0x000fea0003800000 */
[----:B------:R-:W3:Y:S02]  /*0290*/  LDCU.64 UR6, c[0x0][0x348] ;  /* 0x00006900ff0677ac */ /* 0x000ee40008000a00 */
[----:B---3--:R-:W-:Y:S02]  /*02a0*/  UIADD3 UR10, UP1, UPT, UR6, 0x80, URZ ;  /* 0x00000080060a7890 */ /* 0x008fe4000ff3e0ff */
[----:B------:R-:W-:Y:S02]  /*02b0*/  UIADD3 UR6, UP0, UPT, UR6, 0x180, URZ ;  /* 0x0000018006067890 */ /* 0x000fe4000ff1e0ff */
[----:B------:R-:W-:Y:S02]  /*02c0*/  UIADD3.X UR11, UPT, UPT, URZ, UR7, URZ, UP1, !UPT ;  /* 0x00000007ff0b7290 */ /* 0x000fe40008ffe4ff */
[----:B------:R-:W-:-:S07]  /*02d0*/  UIADD3.X UR7, UPT, UPT, URZ, UR7, URZ, UP0, !UPT ;  /* 0x00000007ff077290 */ /* 0x000fce00087fe4ff */
[----:B------:R3:W-:Y:S02]  /*02e0*/  UTMACCTL.PF [UR10] ;  /* 0x000000000a0079b9 */ /* 0x0007e40008040000 */
[----:B------:R3:W-:Y:S02]  /*02f0*/  UTMACCTL.PF [UR6] ;  /* 0x00000000060079b9 */ /* 0x0007e40008040000 */
[----:B---3--:R-:W-:Y:S01]  /*0300*/  NOP ;  /* 0x0000000000007918 */ /* 0x008fe20000000000 */
.L_x_5:
[----:B------:R-:W-:Y:S05]  /*0310*/  BSYNC.RECONVERGENT B0 ;  /* 0x0000000000007941 */ /* 0x000fea0003800200 */
.L_x_4:
[----:B------:R-:W-:Y:S04]  /*0320*/  BSSY.RECONVERGENT B0, `(.L_x_6) ;  /* 0x000000a000007945 */ /* 0x000fe80003800200 */
        /* <DEDUP_REMOVED lines=9> */
.L_x_7:
[----:B------:R-:W-:Y:S05]  /*03c0*/  BSYNC.RECONVERGENT B0 ;  /* 0x0000000000007941 */ /* 0x000fea0003800200 */
.L_x_6:
[----:B------:R-:W3:Y:S01]  /*03d0*/  LDCU.64 UR6, c[0x0][0x888] ;  /* 0x00011100ff0677ac */ /* 0x000ee20008000a00 */
[----:B------:R-:W-:Y:S02]  /*03e0*/  UISETP.EQ.U32.AND UP1, UPT, UR4, URZ, UPT ;  /* 0x000000ff0400728c */ /* 0x000fe4000bf22070 */
[----:B------:R-:W-:Y:S02]  /*03f0*/  UPLOP3.LUT UP2, UPT, UPT, UPT, UPT, 0x80, 0x8 ;  /* 0x000000000008789c */ /* 0x000fe40003f4f070 */
[----:B---3--:R-:W-:-:S04]  /*0400*/  UISETP.NE.U32.AND UP0, UPT, UR6, URZ, UPT ;  /* 0x000000ff0600728c */ /* 0x008fc8000bf05070 */
[----:B------:R-:W-:-:S04]  /*0410*/  UISETP.NE.AND.EX UP0, UPT, UR7, URZ, UPT, UP0 ;  /* 0x000000ff0700728c */ /* 0x000fc8000bf05300 */
[----:B------:R-:W-:-:S04]  /*0420*/  UISETP.EQ.OR.EX UP3, UPT, UR5, URZ, !UP0, UP1 ;  /* 0x000000ff0500728c */ /* 0x000fc8000c762710 */
[----:B------:R-:W-:-:S05]  /*0430*/  UP2UR UR50, UPR, URZ, 0x8 ;  /* 0x00000008ff327883 */ /* 0x000fca0008000000 */
[----:B------:R-:W-:Y:S07]  /*0440*/  BRA.U !UP3, `(.L_x_8) ;  /* 0x000000010b207547 */ /* 0x000fee000b800000 */
[----:B------:R-:W-:Y:S01]  /*0450*/  UISETP.NE.U32.AND UP2, UPT, UR4, URZ, UPT ;  /* 0x000000ff0400728c */ /* 0x000fe2000bf45070 */
[----:B-----5:R-:W-:Y:S01]  /*0460*/  FSETP.NEU.AND P0, PT, R49, RZ, PT ;  /* 0x000000ff3100720b */ /* 0x020fe20003f0d000 */
[----:B------:R-:W-:Y:S02]  /*0470*/  USEL UR4, URZ, 0xffffffff, UP0 ;  /* 0xffffffffff047887 */ /* 0x000fe40008000000 */
[----:B------:R-:W-:-:S10]  /*0480*/  UISETP.NE.AND.EX UP2, UPT, UR5, URZ, UPT, UP2 ;  /* 0x000000ff0500728c */ /* 0x000fd4000bf45320 */
[----:B------:R-:W-:Y:S01]  /*0490*/  VOTEU.ANY UP1, P0 ;  /* 0x0000000000ff7886 */ /* 0x000fe20000020100 */
[----:B------:R-:W-:-:S04]  /*04a0*/  @!UP2 USEL UR4, URZ, 0xffffffff, UP1 ;  /* 0xffffffffff04a887 */ /* 0x000fc80008800000 */
[----:B------:R-:W-:-:S04]  /*04b0*/  ULOP3.LUT UR4, UR4, 0x1, URZ, 0xc0, !UPT ;  /* 0x0000000104047892 */ /* 0x000fc8000f8ec0ff */
[----:B------:R-:W-:-:S11]  /*04c0*/  UISETP.NE.U32.AND UP2, UPT, UR4, 0x1, UPT ;  /* 0x000000010400788c */ /* 0x000fd6000bf45070 */
.L_x_8:
[----:B-12---:R-:W1:Y:S01]  /*04d0*/  SHFL.IDX PT, R2, R92, RZ, 0x1f ;  /* 0x00001fff5c027589 */ /* 0x006e6200000e0000 */
[----:B------:R-:W-:-:S04]  /*04e0*/  UISETP.NE.AND UP1, UPT, UR8, 0x2, UPT ;  /* 0x000000020800788c */ /* 0x000fc8000bf25270 */
[----:B------:R-:W-:Y:S01]  /*04f0*/  USEL UR6, URZ, 0x1, UP1 ;  /* 0x00000001ff067887 */ /* 0x000fe20008800000 */
[----:B-1----:R-:W-:-:S13]  /*0500*/  ISETP.NE.AND P0, PT, R2, RZ, PT ;  /* 0x000000ff0200720c */ /* 0x002fda0003f05270 */
[----:B------:R-:W-:Y:S05]  /*0510*/  @P0 BRA `(.L_x_9) ;  /* 0x0000000000580947 */ /* 0x000fea0003800000 */
[----:B------:R-:W1:Y:S01]  /*0520*/  S2UR UR5, SR_CgaCtaId ;  /* 0x00000000000579c3 */ /* 0x000e620000008800 */
[----:B------:R-:W-:Y:S01]  /*0530*/  UMOV UR7, 0x400 ;  /* 0x0000040000077882 */ /* 0x000fe20000000000 */
[----:B------:R-:W-:Y:S01]  /*0540*/  UMOV UR4, 0x1 ;  /* 0x0000000100047882 */ /* 0x000fe20000000000 */
[----:B------:R-:W-:Y:S01]  /*0550*/  ELECT P0, URZ, PT ;  /* 0x0000000000ff782f */ /* 0x000fe20003800000 */
[----:B------:R-:W-:-:S04]  /*0560*/  UIADD3 UR10, UPT, UPT, -UR4, 0x100000, URZ ;  /* 0x00100000040a7890 */ /* 0x000fc8000fffe1ff */
[----:B------:R-:W-:Y:S02]  /*0570*/  USHF.L.U32 UR11, UR10, 0xb, URZ ;  /* 0x0000000b0a0b7899 */ /* 0x000fe400080006ff */
[----:B------:R-:W-:Y:S02]  /*0580*/  USHF.L.U32 UR10, UR10, 0x1, URZ ;  /* 0x000000010a0a7899 */ /* 0x000fe400080006ff */
[----:B-1----:R-:W-:Y:S01]  /*0590*/  ULEA UR5, UR5, UR7, 0x18 ;  /* 0x0000000705057291 */ /* 0x002fe2000f8ec0ff */
[----:B------:R-:W1:Y:S11]  /*05a0*/  FENCE.VIEW.ASYNC.S ;  /* 0x00000000000073c6 */ /* 0x000e760000000000 */
[----:B-1----:R1:W2:Y:S01]  /*05b0*/  SYNCS.EXCH.64 URZ, [UR5], UR10 ;  /* 0x0000000a05ff75b2 */ /* 0x0022a20008000100 */
[----:B------:R1:W3:Y:S01]  /*05c0*/  SYNCS.EXCH.64 URZ, [UR5+0x30], UR10 ;  /* 0x0000300a05ff75b2 */ /* 0x0002e20008000100 */
[----:B------:R1:W4:Y:S01]  /*05d0*/  SYNCS.EXCH.64 URZ, [UR5+0x8], UR10 ;  /* 0x0000080a05ff75b2 */ /* 0x0003220008000100 */
[----:B------:R1:W1:Y:S01]  /*05e0*/  SYNCS.EXCH.64 URZ, [UR5+0x38], UR10 ;  /* 0x0000380a05ff75b2 */ /* 0x0002620008000100 */
        /* <DEDUP_REMOVED lines=8> */
[----:B------:R-:W-:Y:S01]  /*0670*/  NOP ;  /* 0x0000000000007918 */ /* 0x000fe20000000000 */
.L_x_9:
[----:B------:R-:W2:Y:S01]  /*0680*/  SHFL.IDX PT, R2, R92, RZ, 0x1f ;  /* 0x00001fff5c027589 */ /* 0x000ea200000e0000 */
[----:B------:R-:W-:Y:S01]  /*0690*/  NOP ;  /* 0x0000000000007918 */ /* 0x000fe20000000000 */
[----:B--2---:R-:W-:-:S13]  /*06a0*/  ISETP.NE.AND P0, PT, R2, 0x1, PT ;  /* 0x000000010200780c */ /* 0x004fda0003f05270 */
[----:B------:R-:W-:Y:S05]  /*06b0*/  @P0 BRA `(.L_x_10) ;  /* 0x0000000000580947 */ /* 0x000fea0003800000 */
[----:B------:R-:W2:Y:S01]  /*06c0*/  S2UR UR7, SR_CgaCtaId ;  /* 0x00000000000779c3 */ /* 0x000ea20000008800 */
[----:B------:R-:W-:Y:S01]  /*06d0*/  UMOV UR9, 0x400 ;  /* 0x0000040000097882 */ /* 0x000fe20000000000 */
[----:B-1----:R-:W-:Y:S01]  /*06e0*/  UMOV UR5, 0x20 ;  /* 0x0000002000057882 */ /* 0x002fe20000000000 */
[----:B------:R-:W-:Y:S01]  /*06f0*/  UMOV UR4, 0x80 ;  /* 0x0000008000047882 */ /* 0x000fe20000000000 */
[----:B------:R-:W-:-:S04]  /*0700*/  UIADD3 UR10, UPT, UPT, -UR5, 0x100000, URZ ;  /* 0x00100000050a7890 */ /* 0x000fc8000fffe1ff */
[----:B------:R-:W-:Y:S02]  /*0710*/  USHF.L.U32 UR11, UR10, 0xb, URZ ;  /* 0x0000000b0a0b7899 */ /* 0x000fe400080006ff */
[----:B------:R-:W-:Y:S02]  /*0720*/  USHF.L.U32 UR10, UR10, 0x1, URZ ;  /* 0x000000010a0a7899 */ /* 0x000fe400080006ff */
[----:B------:R-:W-:-:S04]  /*0730*/  UIADD3 UR4, UPT, UPT, -UR4, 0x100000, URZ ;  /* 0x0010000004047890 */ /* 0x000fc8000fffe1ff */
[----:B------:R-:W-:Y:S02]  /*0740*/  USHF.L.U32 UR5, UR4, 0xb, URZ ;  /* 0x0000000b04057899 */ /* 0x000fe400080006ff */
[----:B------:R-:W-:Y:S01]  /*0750*/  USHF.L.U32 UR4, UR4, 0x1, URZ ;  /* 0x0000000104047899 */ /* 0x000fe200080006ff */
[----:B------:R-:W-:Y:S01]  /*0760*/  ELECT P0, URZ, PT ;  /* 0x0000000000ff782f */ /* 0x000fe20003800000 */
[----:B--2---:R-:W-:Y:S01]  /*0770*/  ULEA UR7, UR7, UR9, 0x18 ;  /* 0x0000000907077291 */ /* 0x004fe2000f8ec0ff */
[----:B------:R-:W1:Y:S11]  /*0780*/  FENCE.VIEW.ASYNC.S ;  /* 0x00000000000073c6 */ /* 0x000e760000000000 */
[----:B-1----:R2:W1:Y:S01]  /*0790*/  SYNCS.EXCH.64 URZ, [UR7+0x60], UR10 ;  /* 0x0000600a07ff75b2 */ /* 0x0024620008000100 */
[----:B------:R2:W1:Y:S01]  /*07a0*/  SYNCS.EXCH.64 URZ, [UR7+0x80], UR4 ;  /* 0x0000800407ff75b2 */ /* 0x0004620008000100 */
[----:B------:R2:W1:Y:S01]  /*07b0*/  SYNCS.EXCH.64 URZ, [UR7+0x68], UR10 ;  /* 0x0000680a07ff75b2 */ /* 0x0004620008000100 */
[----:B------:R2:W1:Y:S01]  /*07c0*/  SYNCS.EXCH.64 URZ, [UR7+0x88], UR4 ;  /* 0x0000880407ff75b2 */ /* 0x0004620008000100 */
[----:B------:R2:W1:Y:S01]  /*07d0*/  SYNCS.EXCH.64 URZ, [UR7+0x70], UR10 ;  /* 0x0000700a07ff75b2 */ /* 0x0004620008000100 */
[----:B------:R2:W1:Y:S01]  /*07e0*/  SYNCS.EXCH.64 URZ, [UR7+0x90], UR4 ;  /* 0x0000900407ff75b2 */ /* 0x0004620008000100 */
[----:B------:R2:W1:Y:S01]  /*07f0*/  SYNCS.EXCH.64 URZ, [UR7+0x78], UR10 ;  /* 0x0000780a07ff75b2 */ /* 0x0004620008000100 */
[----:B------:R2:W1:Y:S02]  /*0800*/  SYNCS.EXCH.64 URZ, [UR7+0x98], UR4 ;  /* 0x0000980407ff75b2 */ /* 0x0004640008000100 */
[----:B--2---:R-:W-:Y:S01]  /*0810*/  NOP ;  /* 0x0000000000007918 */ /* 0x004fe20000000000 */
.L_x_10:
[----:B------:R-:W2:Y:S01]  /*0820*/  SHFL.IDX PT, R2, R92, RZ, 0x1f ;  /* 0x00001fff5c027589 */ /* 0x000ea200000e0000 */
[----:B------:R-:W-:Y:S01]  /*0830*/  NOP ;  /* 0x0000000000007918 */ /* 0x000fe20000000000 */
[----:B--2---:R-:W-:-:S13]  /*0840*/  ISETP.NE.AND P0, PT, R2, 0x3, PT ;  /* 0x000000030200780c */ /* 0x004fda0003f05270 */
[----:B------:R-:W-:Y:S05]  /*0850*/  @P0 BRA `(.L_x_11) ;  /* 0x0000000000300947 */ /* 0x000fea0003800000 */
[----:B-1----:R-:W1:Y:S01]  /*0860*/  S2UR UR5, SR_CgaCtaId ;  /* 0x00000000000579c3 */ /* 0x002e620000008800 */
        /* <DEDUP_REMOVED lines=8> */
[----:B-1----:R2:W1:Y:S01]  /*08f0*/  SYNCS.EXCH.64 URZ, [UR5+0xa0], UR10 ;  /* 0x0000a00a05ff75b2 */ /* 0x0024620008000100 */
[----:B------:R2:W1:Y:S02]  /*0900*/  SYNCS.EXCH.64 URZ, [UR5+0xa8], UR10 ;  /* 0x0000a80a05ff75b2 */ /* 0x0004640008000100 */
[----:B--2---:R-:W-:Y:S01]  /*0910*/  NOP ;  /* 0x0000000000007918 */ /* 0x004fe20000000000 */
.L_x_11:
[----:B------:R-:W2:Y:S01]  /*0920*/  SHFL.IDX PT, R2, R92, RZ, 0x1f ;  /* 0x00001fff5c027589 */ /* 0x000ea200000e0000 */
[----:B------:R-:W-:Y:S01]  /*0930*/  NOP ;  /* 0x0000000000007918 */ /* 0x000fe20000000000 */
[----:B--2---:R-:W-:-:S13]  /*0940*/  ISETP.NE.AND P0, PT, R2, 0x4, PT ;  /* 0x000000040200780c */ /* 0x004fda0003f05270 */
[----:B------:R-:W-:Y:S05]  /*0950*/  @P0 BRA `(.L_x_12) ;  /* 0x00000000004c0947 */ /* 0x000fea0003800000 */
[----:B-1----:R-:W1:Y:S01]  /*0960*/  S2UR UR5, SR_CgaCtaId ;  /* 0x00000000000579c3 */ /* 0x002e620000008800 */
[----:B------:R-:W-:Y:S01]  /*0970*/  UMOV UR9, 0x100 ;  /* 0x0000010000097882 */ /* 0x000fe20000000000 */
[----:B------:R-:W-:Y:S01]  /*0980*/  UMOV UR7, 0x400 ;  /* 0x0000040000077882 */ /* 0x000fe20000000000 */
[----:B------:R-:W-:Y:S01]  /*0990*/  USEL UR9, UR9, 0xe0, UP2 ;  /* 0x000000e009097887 */ /* 0x000fe20009000000 */
[----:B------:R-:W-:Y:S01]  /*09a0*/  UMOV UR4, 0x1 ;  /* 0x0000000100047882 */ /* 0x000fe20000000000 */
[----:B------:R-:W-:Y:S01]  /*09b0*/  ELECT P0, URZ, PT ;  /* 0x0000000000ff782f */ /* 0x000fe20003800000 */
[----:B------:R-:W-:-:S04]  /*09c0*/  UIADD3 UR10, UPT, UPT, -UR4, 0x100000, URZ ;  /* 0x00100000040a7890 */ /* 0x000fc8000fffe1ff */
[----:B------:R-:W-:Y:S02]  /*09d0*/  USHF.L.U32 UR11, UR10, 0xb, URZ ;  /* 0x0000000b0a0b7899 */ /* 0x000fe400080006ff */
[----:B------:R-:W-:Y:S02]  /*09e0*/  USHF.L.U32 UR10, UR10, 0x1, URZ ;  /* 0x000000010a0a7899 */ /* 0x000fe400080006ff */
[----:B------:R-:W-:-:S04]  /*09f0*/  UIADD3 UR12, UPT, UPT, -UR9, 0x100000, URZ ;  /* 0x00100000090c7890 */ /* 0x000fc8000fffe1ff */
[----:B------:R-:W-:Y:S02]  /*0a00*/  USHF.L.U32 UR13, UR12, 0xb, URZ ;  /* 0x0000000b0c0d7899 */ /* 0x000fe400080006ff */
[----:B------:R-:W-:Y:S02]  /*0a10*/  USHF.L.U32 UR12, UR12, 0x1, URZ ;  /* 0x000000010c0c7899 */ /* 0x000fe400080006ff */
[----:B-1----:R-:W-:Y:S01]  /*0a20*/  ULEA UR5, UR5, UR7, 0x18 ;  /* 0x0000000705057291 */ /* 0x002fe2000f8ec0ff */
[----:B------:R-:W1:Y:S11]  /*0a30*/  FENCE.VIEW.ASYNC.S ;  /* 0x00000000000073c6 */ /* 0x000e760000000000 */
[----:B-1----:R2:W1:Y:S01]  /*0a40*/  SYNCS.EXCH.64 URZ, [UR5+0xb0], UR10 ;  /* 0x0000b00a05ff75b2 */ /* 0x0024620008000100 */
[----:B------:R2:W1:Y:S01]  /*0a50*/  SYNCS.EXCH.64 URZ, [UR5+0xc0], UR12 ;  /* 0x0000c00c05ff75b2 */ /* 0x0004620008000100 */
[----:B------:R2:W1:Y:S01]  /*0a60*/  SYNCS.EXCH.64 URZ, [UR5+0xb8], UR10 ;  /* 0x0000b80a05ff75b2 */ /* 0x0004620008000100 */
[----:B------:R2:W1:Y:S02]  /*0a70*/  SYNCS.EXCH.64 URZ, [UR5+0xc8], UR12 ;  /* 0x0000c80c05ff75b2 */ /* 0x0004640008000100 */
[----:B--2---:R-:W-:Y:S01]  /*0a80*/  NOP ;  /* 0x0000000000007918 */ /* 0x004fe20000000000 */
.L_x_12:
        /* <DEDUP_REMOVED lines=26> */
.L_x_13:
        /* <DEDUP_REMOVED lines=18> */
.L_x_14:
[----:B-1----:R-:W1:Y:S01]  /*0d50*/  S2UR UR5, SR_CTAID.X ;  /* 0x00000000000579c3 */ /* 0x002e620000002500 */
[----:B------:R-:W-:-:S05]  /*0d60*/  CS2R.32 R87, SR_CgaSize ;  /* 0x0000000000577805 */ /* 0x000fca0000008a00 */
[----:B------:R-:W-:-:S05]  /*0d70*/  IMAD R87, R87, -0xa0, RZ ;  /* 0xffffff6057577824 */ /* 0x000fca00078e02ff */
[----:B------:R-:W-:-:S14]  /*0d80*/  R2UR UR9, R87 ;  /* 0x00000000570972ca */ /* 0x000fdc00000e0000 */
[----:B------:R-:W2:Y:S01]  /*0d90*/  LDCU UR9, c[0x0][UR9+0x2b0] ;  /* 0x00005600090977ac */ /* 0x000ea20008000800 */
[----:B------:R-:W-:Y:S01]  /*0da0*/  NOP ;  /* 0x0000000000007918 */ /* 0x000fe20000000000 */
[----:B------:R-:W-:-:S05]  /*0db0*/  CS2R.32 R87, SR_CgaSize ;  /* 0x0000000000577805 */ /* 0x000fca0000008a00 */
[----:B------:R-:W-:-:S05]  /*0dc0*/  IMAD R87, R87, -0xa0, RZ ;  /* 0xffffff6057577824 */ /* 0x000fca00078e02ff */
[----:B------:R-:W-:-:S14]  /*0dd0*/  R2UR UR7, R87 ;  /* 0x00000000570772ca */ /* 0x000fdc00000e0000 */
[----:B------:R-:W3:Y:S01]  /*0de0*/  LDCU UR7, c[0x0][UR7+0x2b4] ;  /* 0x00005680070777ac */ /* 0x000ee20008000800 */
[----:B------:R-:W4:Y:S08]  /*0df0*/  S2UR UR4, SR_CTAID.Y ;  /* 0x00000000000479c3 */ /* 0x000f300000002600 */
[----:B------:R-:W3:Y:S01]  /*0e00*/  LDC R10, c[0x0][0xb24] ;  /* 0x0002c900ff0a7b82 */ /* 0x000ee20000000800 */
[----:B-1----:R-:W-:-:S02]  /*0e10*/  I2FP.F32.U32 R87, UR5 ;  /* 0x0000000500577c45 */ /* 0x002fc40008201000 */
[----:B------:R-:W-:-:S05]  /*0e20*/  CS2R.32 R3, SR_CgaSize ;  /* 0x0000000000037805 */ /* 0x000fca0000008a00 */
[----:B------:R-:W-:-:S06]  /*0e30*/  IMAD R3, R3, -0xa0, RZ ;  /* 0xffffff6003037824 */ /* 0x000fcc00078e02ff */
[----:B------:R-:W1:Y:S01]  /*0e40*/  LDC R3, c[0x0][R3+0x2a0] ;  /* 0x0000a80003037b82 */ /* 0x000e620000000800 */
[----:B------:R-:W-:Y:S01]  /*0e50*/  MOV R15, UR5 ;  /* 0x00000005000f7c02 */ /* 0x000fe20008000f00 */
[----:B--2---:R-:W-:Y:S01]  /*0e60*/  FMUL R87, R87, UR9 ;  /* 0x0000000957577c20 */ /* 0x004fe20008400000 */
[----:B----4-:R-:W-:Y:S02]  /*0e70*/  I2FP.F32.U32 R86, UR4 ;  /* 0x0000000400567c45 */ /* 0x010fe40008201000 */
[----:B------:R-:W-:-:S05]  /*0e80*/  CS2R.32 R2, SR_CgaSize ;  /* 0x0000000000027805 */ /* 0x000fca0000008a00 */
[----:B------:R-:W-:-:S06]  /*0e90*/  IMAD R2, R2, -0xa0, RZ ;  /* 0xffffff6002027824 */ /* 0x000fcc00078e02ff */
[----:B------:R-:W2:Y:S01]  /*0ea0*/  LDC R2, c[0x0][R2+0x2a4] ;  /* 0x0000a90002027b82 */ /* 0x000ea20000000800 */
[----:B------:R-:W-:Y:S01]  /*0eb0*/  MOV R14, UR4 ;  /* 0x00000004000e7c02 */ /* 0x000fe20008000f00 */
[----:B------:R-:W4:Y:S01]  /*0ec0*/  F2I.U32.TRUNC.NTZ R87, R87 ;  /* 0x0000005700577305 */ /* 0x000f22000020f000 */
[----:B---3--:R-:W-:-:S05]  /*0ed0*/  FMUL R86, R86, UR7 ;  /* 0x0000000756567c20 */ /* 0x008fca0008400000 */
[----:B------:R-:W-:Y:S01]  /*0ee0*/  BAR.SYNC.DEFER_BLOCKING 0x0 ;  /* 0x0000000000007b1d */ /* 0x000fe20000010000 */
[----:B------:R-:W-:-:S05]  /*0ef0*/  ISETP.GE.AND P0, PT, R10, 0x1, PT ;  /* 0x000000010a00780c */ /* 0x000fca0003f06270 */
[----:B------:R-:W3:Y:S02]  /*0f00*/  F2I.U32.TRUNC.NTZ R86, R86 ;  /* 0x0000005600567305 */ /* 0x000ee4000020f000 */
[----:B------:R-:W2:Y:S01]  /*0f10*/  S2UR UR36, SR_CTAID.Z ;  /* 0x00000000002479c3 */ /* 0x000ea20000002700 */
[----:B----4-:R-:W-:-:S05]  /*0f20*/  IADD3 R87, PT, PT, -R87, RZ, RZ ;  /* 0x000000ff57577210 */ /* 0x010fca0007ffe1ff */
[----:B-1----:R-:W-:Y:S01]  /*0f30*/  IMAD R87, R3, R87, UR5 ;  /* 0x0000000503577e24 */ /* 0x002fe2000f8e0257 */
[----:B---3--:R-:W-:-:S05]  /*0f40*/  IADD3 R86, PT, PT, -R86, RZ, RZ ;  /* 0x000000ff56567210 */ /* 0x008fca0007ffe1ff */
[----:B--2---:R-:W-:Y:S01]  /*0f50*/  IMAD R86, R2, R86, UR4 ;  /* 0x0000000402567e24 */ /* 0x004fe2000f8e0256 */
[----:B------:R-:W-:Y:S06]  /*0f60*/  @!P0 BRA `(.L_x_15) ;  /* 0x0000000000b88947 */ /* 0x000fec0003800000 */
[----:B------:R-:W1:Y:S01]  /*0f70*/  LDC.64 R4, c[0x0][0xb18] ;  /* 0x0002c600ff047b82 */ /* 0x000e620000000a00 */
[----:B------:R-:W-:-:S07]  /*0f80*/  ISETP.NE.AND P0, PT, R10, 0x1, PT ;  /* 0x000000010a00780c */ /* 0x000fce0003f05270 */
[----:B------:R-:W2:Y:S08]  /*0f90*/  LDC R9, c[0x0][0xb0c] ;  /* 0x0002c300ff097b82 */ /* 0x000eb00000000800 */
[----:B------:R-:W3:Y:S08]  /*0fa0*/  LDC R12, c[0x0][0x370] ;  /* 0x0000dc00ff0c7b82 */ /* 0x000ef00000000800 */
[----:B------:R-:W4:Y:S01]  /*0fb0*/  LDC R11, c[0x0][0x374] ;  /* 0x0000dd00ff0b7b82 */ /* 0x000f220000000800 */
[----:B-1----:R-:W-:-:S07]  /*0fc0*/  ISETP.NE.AND P1, PT, R4, 0x1, PT ;  /* 0x000000010400780c */ /* 0x002fce0003f25270 */
[----:B------:R-:W3:Y:S01]  /*0fd0*/  LDC.64 R6, c[0x0][0xb10] ;  /* 0x0002c400ff067b82 */ /* 0x000ee20000000a00 */
[----:B--2---:R-:W-:-:S07]  /*0fe0*/  ISETP.NE.AND P2, PT, R9, 0x1, PT ;  /* 0x000000010900780c */ /* 0x004fce0003f45270 */
[----:B------:R-:W1:Y:S08]  /*0ff0*/  LDC R8, c[0x0][0xb20] ;  /* 0x0002c800ff087b82 */ /* 0x000e700000000800 */
[----:B------:R-:W2:Y:S01]  /*1000*/  LDC.64 R2, c[0x0][0xb28] ;  /* 0x0002ca00ff027b82 */ /* 0x000ea20000000a00 */
[----:B----4-:R-:W-:-:S04]  /*1010*/  IMAD.HI.U32 R13, R11, R5, RZ ;  /* 0x000000050b0d7227 */ /* 0x010fc800078e00ff */
[----:B------:R-:W-:-:S04]  /*1020*/  IMAD.HI.U32 R5, R14, R5, RZ ;  /* 0x000000050e057227 */ /* 0x000fc800078e00ff */
[----:B---3--:R-:W-:-:S05]  /*1030*/  IMAD.HI.U32 R16, R12, R6, RZ ;  /* 0x000000060c107227 */ /* 0x008fca00078e00ff */
[-C--:B------:R-:W-:Y:S01]  /*1040*/  @P2 SHF.R.U32.HI R12, RZ, R7.reuse, R16 ;  /* 0x00000007ff0c2219 */ /* 0x080fe20000011610 */
[----:B------:R-:W-:Y:S01]  /*1050*/  IMAD.HI.U32 R16, R15, R6, RZ ;  /* 0x000000060f107227 */ /* 0x000fe200078e00ff */
[-C--:B-1----:R-:W-:Y:S02]  /*1060*/  @P1 SHF.R.U32.HI R11, RZ, R8.reuse, R13 ;  /* 0x00000008ff0b1219 */ /* 0x082fe4000001160d */
[----:B------:R-:W-:Y:S02]  /*1070*/  SHF.R.U32.HI R5, RZ, R8, R5 ;  /* 0x00000008ff057219 */ /* 0x000fe40000011605 */
[----:B------:R-:W-:Y:S02]  /*1080*/  SHF.R.U32.HI R16, RZ, R7, R16 ;  /* 0x00000007ff107219 */ /* 0x000fe40000011610 */
[----:B------:R-:W-:Y:S01]  /*1090*/  SEL R5, R14, R5, !P1 ;  /* 0x000000050e057207 */ /* 0x000fe20004800000 */
[----:B--2---:R-:W-:Y:S01]  /*10a0*/  IMAD.HI.U32 R13, R11, R2, RZ ;  /* 0x000000020b0d7227 */ /* 0x004fe200078e00ff */
[----:B------:R-:W-:-:S03]  /*10b0*/  SEL R16, R15, R16, !P2 ;  /* 0x000000100f107207 */ /* 0x000fc60005000000 */
[----:B------:R-:W-:Y:S01]  /*10c0*/  IMAD.HI.U32 R6, R12, R2, RZ ;  /* 0x000000020c067227 */ /* 0x000fe200078e00ff */
[----:B------:R-:W-:-:S04]  /*10d0*/  @P0 SHF.R.U32.HI R11, RZ, R3, R13 ;  /* 0x00000003ff0b0219 */ /* 0x000fc8000001160d */
[----:B------:R-:W-:Y:S01]  /*10e0*/  @P0 SHF.R.U32.HI R12, RZ, R3, R6 ;  /* 0x00000003ff0c0219 */ /* 0x000fe20000011606 */
[----:B------:R-:W-:-:S04]  /*10f0*/  IMAD R11, R11, R10, RZ ;  /* 0x0000000a0b0b7224 */ /* 0x000fc800078e02ff */
[----:B------:R-:W-:Y:S01]  /*1100*/  IMAD R6, R12, R10, RZ ;  /* 0x0000000a0c067224 */ /* 0x000fe200078e02ff */
[----:B------:R-:W-:-:S04]  /*1110*/  ISETP.GE.AND P1, PT, R5, R11, PT ;  /* 0x0000000b0500720c */ /* 0x000fc80003f26270 */
[----:B------:R-:W-:Y:S01]  /*1120*/  ISETP.GE.OR P1, PT, R16, R6, P1 ;  /* 0x000000061000720c */ /* 0x000fe20000f26670 */
[----:B------:R-:W-:-:S05]  /*1130*/  IMAD.HI.U32 R6, R5, R2, RZ ;  /* 0x0000000205067227 */ /* 0x000fca00078e00ff */
[----:B------:R-:W-:-:S04]  /*1140*/  SHF.R.U32.HI R6, RZ, R3, R6 ;  /* 0x00000003ff067219 */ /* 0x000fc80000011606 */
[----:B------:R-:W-:-:S03]  /*1150*/  SEL R6, R5, R6, !P0 ;  /* 0x0000000605067207 */ /* 0x000fc60004000000 */
[----:B------:R-:W-:Y:S01]  /*1160*/  @!P1 IMAD.HI.U32 R7, R16, R2, RZ ;  /* 0x0000000210079227 */ /* 0x000fe200078e00ff */
[----:B------:R-:W-:-:S04]  /*1170*/  IADD3 R2, PT, PT, -R6, RZ, RZ ;  /* 0x000000ff06027210 */ /* 0x000fc80007ffe1ff */
[----:B------:R-:W-:Y:S01]  /*1180*/  @!P1 SHF.R.U32.HI R3, RZ, R3, R7 ;  /* 0x00000003ff039219 */ /* 0x000fe20000011607 */
[----:B------:R-:W-:Y:S01]  /*1190*/  IMAD R2, R10, R2, R5 ;  /* 0x000000020a027224 */ /* 0x000fe200078e0205 */
[----:B------:R-:W-:Y:S02]  /*11a0*/  IADD3 R7, PT, PT, -R5, RZ, RZ ;  /* 0x000000ff05077210 */ /* 0x000fe40007ffe1ff */
[----:B------:R-:W-:-:S03]  /*11b0*/  @!P1 SEL R3, R16, R3, !P0 ;  /* 0x0000000310039207 */ /* 0x000fc60004000000 */
[----:B------:R-:W-:Y:S02]  /*11c0*/  IMAD R7, R4, R7, R14 ;  /* 0x0000000704077224 */ /* 0x000fe400078e020e */
[--C-:B------:R-:W-:Y:S02]  /*11d0*/  @!P1 IMAD.IADD R6, R6, 0x1, -R3.reuse ;  /* 0x0000000106069824 */ /* 0x100fe400078e0a03 */
[----:B------:R-:W-:Y:S01]  /*11e0*/  @!P1 IMAD R3, R2, R12, R3 ;  /* 0x0000000c02039224 */ /* 0x000fe200078e0203 */
[----:B------:R-:W-:Y:S01]  /*11f0*/  IADD3 R2, PT, PT, -R16, RZ, RZ ;  /* 0x000000ff10027210 */ /* 0x000fe20007ffe1ff */
[----:B------:R-:W-:Y:S02]  /*1200*/  @!P1 IMAD R5, R6, R10, R16 ;  /* 0x0000000a06059224 */ /* 0x000fe400078e0210 */
[----:B------:R-:W-:Y:S02]  /*1210*/  @!P1 IMAD.MOV.U32 R16, RZ, RZ, R3 ;  /* 0x000000ffff109224 */ /* 0x000fe400078e0003 */
[----:B------:R-:W-:-:S02]  /*1220*/  IMAD R2, R9, R2, R15 ;  /* 0x0000000209027224 */ /* 0x000fc400078e020f */
[----:B------:R-:W-:Y:S02]  /*1230*/  IMAD R14, R5, R4, R7 ;  /* 0x00000004050e7224 */ /* 0x000fe400078e0207 */
[----:B------:R-:W-:Y:S02]  /*1240*/  IMAD R15, R16, R9, R2 ;  /* 0x00000009100f7224 */ /* 0x000fe400078e0202 */
.L_x_15:
[----:B------:R-:W1:Y:S01]  /*1250*/  LDCU UR4, c[0x0][0xb30] ;  /* 0x00016600ff0477ac */ /* 0x000e620008000800 */
[----:B------:R-:W2:Y:S08]  /*1260*/  S2UR UR37, SR_CgaCtaId ;  /* 0x00000000002579c3 */ /* 0x000eb00000008800 */
[----:B------:R-:W3:Y:S01]  /*1270*/  LDC R40, c[0x0][0xb24] ;  /* 0x0002c900ff287b82 */ /* 0x000ee20000000800 */
[----:B-1----:R-:W-:-:S09]  /*1280*/  UISETP.NE.AND UP1, UPT, UR4, 0x1, UPT ;  /* 0x000000010400788c */ /* 0x002fd2000bf25270 */
[----:B--2---:R-:W-:Y:S05]  /*1290*/  BRA.U UP1, `(.L_x_16) ;  /* 0x0000000101407547 */ /* 0x004fea000b800000 */
[----:B------:R-:W1:Y:S08]  /*12a0*/  LDC.64 R4, c[0x0][0xb10] ;  /* 0x0002c400ff047b82 */ /* 0x000e700000000a00 */
[----:B------:R-:W2:Y:S08]  /*12b0*/  LDC.64 R2, c[0x0][0xb18] ;  /* 0x0002c600ff027b82 */ /* 0x000eb00000000a00 */
[----:B------:R-:W4:Y:S08]  /*12c0*/  LDC R6, c[0x0][0xb20] ;  /* 0x0002c800ff067b82 */ /* 0x000f300000000800 */
[----:B------:R-:W3:Y:S01]  /*12d0*/  LDC R7, c[0x0][0xb0c] ;  /* 0x0002c300ff077b82 */ /* 0x000ee20000000800 */
[----:B-1----:R-:W-:-:S05]  /*12e0*/  IMAD.HI.U32 R4, R15, R4, RZ ;  /* 0x000000040f047227 */ /* 0x002fca00078e00ff */
[----:B------:R-:W-:Y:S01]  /*12f0*/  SHF.R.U32.HI R4, RZ, R5, R4 ;  /* 0x00000005ff047219 */ /* 0x000fe20000011604 */
[----:B--2---:R-:W-:Y:S01]  /*1300*/  IMAD.HI.U32 R3, R14, R3, RZ ;  /* 0x000000030e037227 */ /* 0x004fe200078e00ff */
[----:B------:R-:W-:-:S04]  /*1310*/  ISETP.NE.AND P0, PT, R2, 0x1, PT ;  /* 0x000000010200780c */ /* 0x000fc80003f05270 */
[----:B----4-:R-:W-:-:S04]  /*1320*/  SHF.R.U32.HI R3, RZ, R6, R3 ;  /* 0x00000006ff037219 */ /* 0x010fc80000011603 */
[----:B------:R-:W-:Y:S02]  /*1330*/  SEL R3, R14, R3, !P0 ;  /* 0x000000030e037207 */ /* 0x000fe40004000000 */
[----:B---3--:R-:W-:-:S04]  /*1340*/  ISETP.NE.AND P1, PT, R7, 0x1, PT ;  /* 0x000000010700780c */ /* 0x008fc80003f25270 */
[----:B------:R-:W-:-:S05]  /*1350*/  SEL R4, R15, R4, !P1 ;  /* 0x000000040f047207 */ /* 0x000fca0004800000 */
[----:B------:R-:W-:Y:S02]  /*1360*/  IMAD.IADD R5, R3, 0x1, -R4 ;  /* 0x0000000103057824 */ /* 0x000fe400078e0a04 */
[----:B------:R-:W-:Y:S02]  /*1370*/  IMAD.IADD R3, R4, 0x1, -R3 ;  /* 0x0000000104037824 */ /* 0x000fe400078e0a03 */
[----:B------:R-:W-:Y:S02]  /*1380*/  IMAD R15, R5, R7, R15 ;  /* 0x00000007050f7224 */ /* 0x000fe400078e020f */
[----:B------:R-:W-:-:S07]  /*1390*/  IMAD R14, R3, R2, R14 ;  /* 0x00000002030e7224 */ /* 0x000fce00078e020e */
.L_x_16:
[----:B------:R-:W-:Y:S01]  /*13a0*/  BAR.SYNC.DEFER_BLOCKING 0x0 ;  /* 0x0000000000007b1d */ /* 0x000fe20000010000 */
[----:B------:R-:W-:Y:S01]  /*13b0*/  UISETP.NE.AND UP1, UPT, UR8, 0x2, UPT ;  /* 0x000000020800788c */ /* 0x000fe2000bf25270 */
[----:B------:R-:W-:Y:S02]  /*13c0*/  ISETP.NE.OR P5, PT, R0, 0x2, !P5 ;  /* 0x000000020000780c */ /* 0x000fe40006fa5670 */
[----:B------:R-:W-:-:S06]  /*13d0*/  LOP3.LUT R2, R101, 0x1f, RZ, 0xc0, !PT ;  /* 0x0000001f65027812 */ /* 0x000fcc00078ec0ff */
[----:B------:R-:W-:Y:S05]  /*13e0*/  BRA.U UP1, `(.L_x_17) ;  /* 0x00000011019c7547 */ /* 0x000fea000b800000 */
[----:B------:R-:W1:Y:S01]  /*13f0*/  LDCU UR13, c[0x0][0x38c] ;  /* 0x00007180ff0d77ac */ /* 0x000e620008000800 */
[----:B------:R-:W2:Y:S01]  /*1400*/  LDC R8, c[0x0][0x370] ;  /* 0x0000dc00ff087b82 */ /* 0x000ea20000000800 */
[----:B------:R-:W-:Y:S01]  /*1410*/  PLOP3.LUT P1, PT, PT, PT, UP2, 0x80, 0x8 ;  /* 0x000000000008781c */ /* 0x000fe20003f2f028 */
[----:B------:R-:W-:Y:S01]  /*1420*/  IMAD.MOV.U32 R17, RZ, RZ, 0x1 ;  /* 0x00000001ff117424 */ /* 0x000fe200078e00ff */
[----:B------:R-:W-:Y:S01]  /*1430*/  ISETP.EQ.OR P4, PT, R2, RZ, P5 ;  /* 0x000000ff0200720c */ /* 0x000fe20002f82670 */
[----:B------:R-:W-:Y:S01]  /*1440*/  IMAD.MOV.U32 R16, RZ, RZ, RZ ;  /* 0x000000ffff107224 */ /* 0x000fe200078e00ff */
[----:B------:R-:W-:Y:S02]  /*1450*/  PLOP3.LUT P1, PT, P1, PT, PT, 0x8, 0x80 ;  /* 0x000000000080781c */ /* 0x000fe40000f2e170 */
[----:B------:R-:W-:Y:S01]  /*1460*/  CS2R R12, SRZ ;  /* 0x00000000000c7805 */ /* 0x000fe2000001ff00 */
[----:B------:R-:W-:Y:S01]  /*1470*/  IMAD.MOV.U32 R11, RZ, RZ, 0x1 ;  /* 0x00000001ff0b7424 */ /* 0x000fe200078e00ff */
[----:B------:R-:W4:Y:S01]  /*1480*/  LDC R0, c[0x0][0x374] ;  /* 0x0000dd00ff007b82 */ /* 0x000f220000000800 */
[----:B------:R-:W2:Y:S01]  /*1490*/  LDCU.64 UR22, c[0x0][0x348] ;  /* 0x00006900ff1677ac */ /* 0x000ea20008000a00 */
[----:B------:R-:W-:Y:S01]  /*14a0*/  UMOV UR6, URZ ;  /* 0x000000ff00067c82 */ /* 0x000fe20008000000 */
[----:B-1----:R-:W-:-:S04]  /*14b0*/  UIADD3 UR5, UPT, UPT, UR13, 0x3f, URZ ;  /* 0x0000003f0d057890 */ /* 0x002fc8000fffe0ff */
[----:B------:R-:W-:-:S04]  /*14c0*/  USHF.R.S32.HI UR4, URZ, 0x1f, UR5 ;  /* 0x0000001fff047899 */ /* 0x000fc80008011405 */
[----:B------:R-:W-:-:S04]  /*14d0*/  ULEA.HI UR4, UR4, UR5, URZ, 0x6 ;  /* 0x0000000504047291 */ /* 0x000fc8000f8f30ff */
[----:B------:R-:W-:Y:S02]  /*14e0*/  USHF.R.S32.HI UR15, URZ, 0x6, UR4 ;  /* 0x00000006ff0f7899 */ /* 0x000fe40008011404 */
[----:B------:R-:W-:Y:S02]  /*14f0*/  UIADD3 UR4, UPT, UPT, UR13, -0x1, URZ ;  /* 0xffffffff0d047890 */ /* 0x000fe4000fffe0ff */
[----:B------:R-:W-:Y:S02]  /*1500*/  UISETP.LT.U32.AND UP0, UPT, UR15, 0x6, UPT ;  /* 0x000000060f00788c */ /* 0x000fe4000bf01070 */
[----:B------:R-:W-:Y:S02]  /*1510*/  UISETP.GE.U32.AND UP1, UPT, UR4, -0x7f, UPT ;  /* 0xffffff810400788c */ /* 0x000fe4000bf26070 */
[----:B------:R-:W-:Y:S02]  /*1520*/  USEL UR14, UR15, 0x6, UP0 ;  /* 0x000000060f0e7887 */ /* 0x000fe40008000000 */
[----:B------:R-:W-:-:S02]  /*1530*/  UIADD3 UR13, UPT, UPT, UR13, 0x7e, URZ ;  /* 0x0000007e0d0d7890 */ /* 0x000fc4000fffe0ff */
[----:B------:R-:W-:Y:S02]  /*1540*/  UIADD3 UR5, UPT, UPT, UR14, -0x1, URZ ;  /* 0xffffffff0e057890 */ /* 0x000fe4000fffe0ff */
[----:B------:R-:W-:-:S03]  /*1550*/  UIADD3 UR7, UPT, UPT, UR15, -UR14, URZ ;  /* 0x8000000e0f077290 */ /* 0x000fc6000fffe0ff */
[----:B------:R-:W-:-:S04]  /*1560*/  @UP1 UIADD3 UR5, UPT, UPT, UR14, URZ, URZ ;  /* 0x000000ff0e051290 */ /* 0x000fc8000fffe0ff */
[----:B--2---:R-:W-:-:S12]  /*1570*/  UIADD3 UR5, UPT, UPT, UR5, 0x1, URZ ;  /* 0x0000000105057890 */ /* 0x004fd8000fffe0ff */
.L_x_35:
[----:B------:R-:W-:Y:S01]  /*1580*/  UISETP.NE.AND UP0, UPT, UR37, URZ, UPT ;  /* 0x000000ff2500728c */ /* 0x000fe2000bf05270 */
[----:B------:R-:W1:Y:S08]  /*1590*/  S2UR UR37, SR_CgaCtaId ;  /* 0x00000000002579c3 */ /* 0x000e700000008800 */
[----:B------:R-:W-:Y:S05]  /*15a0*/  BRA.U UP0, `(.L_x_18) ;  /* 0x0000000100347547 */ /* 0x000fea000b800000 */
[----:B------:R-:W2:Y:S01]  /*15b0*/  S2R R2, SR_CgaCtaId ;  /* 0x0000000000027919 */ /* 0x000ea20000008800 */
[----:B------:R-:W-:-:S04]  /*15c0*/  MOV R3, 0x400 ;  /* 0x0000040000037802 */ /* 0x000fc80000000f00 */
[----:B--2---:R-:W-:Y:S02]  /*15d0*/  LEA R2, R2, R3, 0x18 ;  /* 0x0000000302027211 */ /* 0x004fe400078ec0ff */
[----:B------:R-:W-:-:S03]  /*15e0*/  SHF.L.U32 R3, R11, 0x1f, RZ ;  /* 0x0000001f0b037819 */ /* 0x000fc600000006ff */
[----:B------:R-:W-:-:S04]  /*15f0*/  IMAD R2, R12, 0x8, R2 ;  /* 0x000000080c027824 */ /* 0x000fc800078e0202 */
[----:B------:R-:W2:Y:S02]  /*1600*/  SYNCS.PHASECHK.TRANS64.TRYWAIT P0, [R2+URZ+0x120], R3 ;  /* 0x00012003020075a7 */ /* 0x000ea400080011ff */
[----:B--2---:R-:W-:Y:S05]  /*1610*/  @!P0 BRA `(.L_x_19) ;  /* 0x0000007400f48947 */ /* 0x004fea0003800000 */
.L_x_133:
[----:B------:R-:W-:Y:S01]  /*1620*/  VIADD R12, R12, 0x1 ;  /* 0x000000010c0c7836 */ /* 0x000fe20000000000 */
[----:B------:R2:W-:Y:S04]  /*1630*/  SYNCS.ARRIVE.TRANS64.A1T0 RZ, [R2+URZ+0x110], RZ ;  /* 0x000110ff02ff79a7 */ /* 0x0005e800081000ff */
[----:B------:R-:W-:-:S04]  /*1640*/  ISETP.NE.AND P0, PT, R12, 0x2, PT ;  /* 0x000000020c00780c */ /* 0x000fc80003f05270 */
[----:B------:R-:W-:Y:S02]  /*1650*/  SEL R12, R12, RZ, P0 ;  /* 0x000000ff0c0c7207 */ /* 0x000fe40000000000 */
[----:B--2---:R-:W-:-:S04]  /*1660*/  SEL R2, RZ, 0x1, P0 ;  /* 0x00000001ff027807 */ /* 0x004fc80000000000 */
[----:B------:R-:W-:-:S07]  /*1670*/  LOP3.LUT R11, R11, R2, RZ, 0x3c, !PT ;  /* 0x000000020b0b7212 */ /* 0x000fce00078e3cff */
.L_x_18:
[----:B------:R-:W-:Y:S01]  /*1680*/  UMOV UR4, 0x400 ;  /* 0x0000040000047882 */ /* 0x000fe20000000000 */
[----:B------:R-:W-:Y:S01]  /*1690*/  SHF.L.U32 R2, R17, 0x1f, RZ ;  /* 0x0000001f11027819 */ /* 0x000fe200000006ff */
[----:B-1----:R-:W-:Y:S01]  /*16a0*/  ULEA UR4, UR37, UR4, 0x18 ;  /* 0x0000000425047291 */ /* 0x002fe2000f8ec0ff */
[----:B------:R-:W-:Y:S01]  /*16b0*/  R2UR UR35, R15 ;  /* 0x000000000f2372ca */ /* 0x000fe200000e0000 */
[----:B------:R-:W-:Y:S01]  /*16c0*/  UISETP.GE.U32.AND UP0, UPT, UR13, 0x7f, UPT ;  /* 0x0000007f0d00788c */ /* 0x000fe2000bf06070 */
[----:B------:R-:W-:Y:S01]  /*16d0*/  R2UR UR11, R14 ;  /* 0x000000000e0b72ca */ /* 0x000fe200000e0000 */
[----:B------:R-:W-:Y:S01]  /*16e0*/  ULEA UR8, UR6, UR4, 0x3 ;  /* 0x0000000406087291 */ /* 0x000fe2000f8e18ff */
[----:B------:R-:W-:-:S08]  /*16f0*/  UMOV UR24, URZ ;  /* 0x000000ff00187c82 */ /* 0x000fd00008000000 */
[----:B------:R1:W2:Y:S01]  /*1700*/  SYNCS.PHASECHK.TRANS64.TRYWAIT P0, [UR8+0x30], R2 ;  /* 0x00003002ff0075a7 */ /* 0x0002a20008001108 */
[----:B------:R-:W-:Y:S02]  /*1710*/  USHF.L.U32 UR35, UR35, 0x7, URZ ;  /* 0x0000000723237899 */ /* 0x000fe400080006ff */
[----:B------:R-:W-:Y:S01]  /*1720*/  USHF.L.U32 UR11, UR11, 0x7, URZ ;  /* 0x000000070b0b7899 */ /* 0x000fe200080006ff */
[----:B------:R-:W-:Y:S11]  /*1730*/  BRA.U !UP0, `(.L_x_20) ;  /* 0x0000000108a47547 */ /* 0x000ff6000b800000 */
[----:B------:R-:W-:Y:S01]  /*1740*/  UMOV UR16, URZ ;  /* 0x000000ff00107c82 */ /* 0x000fe20008000000 */
[----:B------:R-:W-:-:S05]  /*1750*/  UMOV UR17, UR6 ;  /* 0x0000000600117c82 */ /* 0x000fca0008000000 */
.L_x_25:
[----:B-1----:R-:W-:Y:S01]  /*1760*/  ULEA UR33, UR17, UR4, 0x3 ;  /* 0x0000000411217291 */ /* 0x002fe2000f8e18ff */
[----:B--2---:R-:W-:Y:S01]  /*1770*/  @!P5 MOV R3, 0x8000 ;  /* 0x000080000003d802 */ /* 0x004fe20000000f00 */
[----:B--2---:R-:W-:Y:S10]  /*1780*/  @P0 BRA `(.L_x_21) ;  /* 0x00000000000c0947 */ /* 0x004ff40003800000 */
[----:B------:R-:W-:-:S04]  /*1790*/  SHF.L.U32 R4, R17, 0x1f, RZ ;  /* 0x0000001f11047819 */ /* 0x000fc800000006ff */
[----:B------:R-:W2:Y:S02]  /*17a0*/  SYNCS.PHASECHK.TRANS64.TRYWAIT P0, [UR33+0x30], R4 ;  /* 0x00003004ff0075a7 */ /* 0x000ea40008001121 */
[----:B--2---:R-:W-:Y:S05]  /*17b0*/  @!P0 BRA `(.L_x_22) ;  /* 0x0000007400a08947 */ /* 0x004fea0003800000 */
.L_x_21:
[----:B------:R2:W-:Y:S01]  /*17c0*/  @!P5 SYNCS.ARRIVE.TRANS64 RZ, [UR33], R3 ;  /* 0x00000003ffffd9a7 */ /* 0x0005e20008000021 */
[----:B------:R-:W-:Y:S04]  /*17d0*/  BSSY.RECONVERGENT B0, `(.L_x_23) ;  /* 0x0000003000007945 */ /* 0x000fe80003800200 */
[----:B------:R-:W-:Y:S05]  /*17e0*/  @P4 BRA `(.L_x_24) ;  /* 0x0000000000044947 */ /* 0x000fea0003800000 */
[----:B------:R-:W-:Y:S05]  /*17f0*/  BPT.TRAP 0x1 ;  /* 0x000000040000795c */ /* 0x000fea0000300000 */
.L_x_24:
[----:B------:R-:W-:Y:S05]  /*1800*/  BSYNC.RECONVERGENT B0 ;  /* 0x0000000000007941 */ /* 0x000fea0003800200 */
.L_x_23:
[----:B------:R-:W-:Y:S02]  /*1810*/  UIADD3 UR6, UPT, UPT, UR17, 0x1, URZ ;  /* 0x0000000111067890 */ /* 0x000fe4000fffe0ff */
[----:B------:R-:W-:Y:S02]  /*1820*/  UIADD3 UR26, UP1, UPT, UR22, 0x80, URZ ;  /* 0x00000080161a7890 */ /* 0x000fe4000ff3e0ff */
[----:B------:R-:W-:Y:S02]  /*1830*/  UISETP.NE.AND UP0, UPT, UR6, 0x6, UPT ;  /* 0x000000060600788c */ /* 0x000fe4000bf05270 */
[----:B------:R-:W-:Y:S02]  /*1840*/  USHF.L.U32 UR34, UR16, 0x6, URZ ;  /* 0x0000000610227899 */ /* 0x000fe400080006ff */
[----:B------:R-:W-:Y:S02]  /*1850*/  USEL UR9, URZ, 0x1, UP0 ;  /* 0x00000001ff097887 */ /* 0x000fe40008000000 */
[----:B------:R-:W-:-:S02]  /*1860*/  USEL UR6, UR6, URZ, UP0 ;  /* 0x000000ff06067287 */ /* 0x000fc40008000000 */
[----:B------:R-:W-:Y:S02]  /*1870*/  UIADD3 UR20, UP0, UPT, UR22, 0x180, URZ ;  /* 0x0000018016147890 */ /* 0x000fe4000ff1e0ff */
[----:B------:R-:W-:Y:S01]  /*1880*/  ULEA UR8, UR6, UR4, 0x3 ;  /* 0x0000000406087291 */ /* 0x000fe2000f8e18ff */
[----:B------:R-:W-:Y:S01]  /*1890*/  LOP3.LUT R17, R17, UR9, RZ, 0x3c, !PT ;  /* 0x0000000911117c12 */ /* 0x000fe2000f8e3cff */
[----:B------:R-:W-:Y:S02]  /*18a0*/  UIADD3.X UR27, UPT, UPT, URZ, UR23, URZ, UP1, !UPT ;  /* 0x00000017ff1b7290 */ /* 0x000fe40008ffe4ff */
[----:B------:R-:W-:Y:S01]  /*18b0*/  UIADD3.X UR21, UPT, UPT, URZ, UR23, URZ, UP0, !UPT ;  /* 0x00000017ff157290 */ /* 0x000fe200087fe4ff */
[----:B-1----:R-:W-:Y:S01]  /*18c0*/  SHF.L.U32 R2, R17, 0x1f, RZ ;  /* 0x0000001f11027819 */ /* 0x002fe200000006ff */
[----:B------:R-:W-:Y:S01]  /*18d0*/  UMOV UR18, 0x0 ;  /* 0x0000000000127882 */ /* 0x000fe20000000000 */
[----:B------:R-:W-:Y:S01]  /*18e0*/  UMOV UR19, 0x10000000 ;  /* 0x1000000000137882 */ /* 0x000fe20000000000 */
[----:B------:R-:W-:Y:S01]  /*18f0*/  UMOV UR12, UR36 ;  /* 0x00000024000c7c82 */ /* 0x000fe20008000000 */
[----:B------:R1:W1:Y:S01]  /*1900*/  SYNCS.PHASECHK.TRANS64.TRYWAIT P0, [UR8+0x30], R2 ;  /* 0x00003002ff0075a7 */ /* 0x0002620008001108 */
[----:B------:R-:W-:Y:S01]  /*1910*/  ULEA UR8, UR17, UR4, 0xe ;  /* 0x0000000411087291 */ /* 0x000fe2000f8e70ff */
[----:B------:R-:W-:Y:S01]  /*1920*/  UMOV UR9, UR33 ;  /* 0x0000002100097c82 */ /* 0x000fe20008000000 */
[----:B------:R-:W-:-:S02]  /*1930*/  UMOV UR10, UR34 ;  /* 0x00000022000a7c82 */ /* 0x000fc40008000000 */
[----:B------:R-:W-:Y:S02]  /*1940*/  UIADD3 UR32, UPT, UPT, UR8, 0x8400, URZ ;  /* 0x0000840008207890 */ /* 0x000fe4000fffe0ff */
[----:B------:R-:W-:Y:S02]  /*1950*/  UIADD3 UR8, UPT, UPT, UR8, 0x20400, URZ ;  /* 0x0002040008087890 */ /* 0x000fe4000fffe0ff */
[----:B------:R-:W-:Y:S01]  /*1960*/  UIADD3 UR16, UPT, UPT, UR16, 0x1, URZ ;  /* 0x0000000110107890 */ /* 0x000fe2000fffe0ff */
[----:B------:R-:W-:Y:S01]  /*1970*/  UMOV UR24, UR5 ;  /* 0x0000000500187c82 */ /* 0x000fe20008000000 */
[----:B------:R-:W-:Y:S02]  /*1980*/  UMOV UR17, UR6 ;  /* 0x0000000600117c82 */ /* 0x000fe40008000000 */
[----:B------:R-:W-:Y:S01]  /*1990*/  UISETP.NE.AND UP0, UPT, UR16, UR5, UPT ;  /* 0x000000051000728c */ /* 0x000fe2000bf05270 */
[----:B------:R1:W-:Y:S02]  /*19a0*/  UTMALDG.3D [UR32], [UR26], desc[UR18] ;  /* 0x000012201a0075b4 */ /* 0x0003e40008011000 */
[----:B------:R1:W-:Y:S06]  /*19b0*/  UTMALDG.3D [UR8], [UR20], desc[UR18] ;  /* 0x00001208140075b4 */ /* 0x0003ec0008011000 */
[----:B------:R-:W-:Y:S05]  /*19c0*/  BRA.U UP0, `(.L_x_25) ;  /* 0xfffffffd00647547 */ /* 0x000fea000b83ffff */
.L_x_20:
[----:B-1----:R-:W-:Y:S01]  /*19d0*/  ULEA UR8, UR6, UR4, 0x3 ;  /* 0x0000000406087291 */ /* 0x002fe2000f8e18ff */
[----:B------:R-:W-:Y:S01]  /*19e0*/  SHF.L.U32 R2, R17, 0x1f, RZ ;  /* 0x0000001f11027819 */ /* 0x000fe200000006ff */
[----:B------:R-:W-:Y:S01]  /*19f0*/  @!P1 SYNCS.ARRIVE.TRANS64.A1T0 RZ, [UR4+0xa8], RZ ;  /* 0x0000a8ffffff99a7 */ /* 0x000fe20008100004 */
[----:B------:R-:W-:-:S06]  /*1a00*/  UISETP.GT.AND UP0, UPT, UR15, UR14, UPT ;  /* 0x0000000e0f00728c */ /* 0x000fcc000bf04270 */
[----:B--2---:R1:W2:Y:S03]  /*1a10*/  SYNCS.PHASECHK.TRANS64.TRYWAIT P0, [UR8+0x30], R2 ;  /* 0x00003002ff0075a7 */ /* 0x0042a60008001108 */
[----:B------:R-:W-:Y:S05]  /*1a20*/  BRA.U !UP0, `(.L_x_26) ;  /* 0x0000000108a87547 */ /* 0x000fea000b800000 */
[----:B------:R-:W-:Y:S01]  /*1a30*/  UIADD3 UR21, UPT, UPT, UR7, UR24, URZ ;  /* 0x0000001807157290 */ /* 0x000fe2000fffe0ff */
[----:B------:R-:W-:-:S11]  /*1a40*/  UMOV UR25, UR6 ;  /* 0x0000000600197c82 */ /* 0x000fd60008000000 */
.L_x_31:
[----:B-1----:R-:W-:Y:S01]  /*1a50*/  ULEA UR17, UR25, UR4, 0x3 ;  /* 0x0000000419117291 */ /* 0x002fe2000f8e18ff */
[----:B--2---:R-:W-:Y:S01]  /*1a60*/  @!P5 MOV R3, 0x8000 ;  /* 0x000080000003d802 */ /* 0x004fe20000000f00 */
[----:B--2---:R-:W-:Y:S10]  /*1a70*/  @P0 BRA `(.L_x_27) ;  /* 0x00000000000c0947 */ /* 0x004ff40003800000 */
[----:B------:R-:W-:-:S04]  /*1a80*/  SHF.L.U32 R4, R17, 0x1f, RZ ;  /* 0x0000001f11047819 */ /* 0x000fc800000006ff */
[----:B------:R-:W2:Y:S02]  /*1a90*/  SYNCS.PHASECHK.TRANS64.TRYWAIT P0, [UR17+0x30], R4 ;  /* 0x00003004ff0075a7 */ /* 0x000ea40008001111 */
[----:B--2---:R-:W-:Y:S05]  /*1aa0*/  @!P0 BRA `(.L_x_28) ;  /* 0x0000007000fc8947 */ /* 0x004fea0003800000 */
.L_x_27:
[----:B------:R2:W-:Y:S01]  /*1ab0*/  @!P5 SYNCS.ARRIVE.TRANS64 RZ, [UR17], R3 ;  /* 0x00000003ffffd9a7 */ /* 0x0005e20008000011 */
[----:B------:R-:W-:Y:S04]  /*1ac0*/  BSSY.RECONVERGENT B0, `(.L_x_29) ;  /* 0x0000003000007945 */ /* 0x000fe80003800200 */
[----:B------:R-:W-:Y:S05]  /*1ad0*/  @P4 BRA `(.L_x_30) ;  /* 0x0000000000044947 */ /* 0x000fea0003800000 */
[----:B------:R-:W-:Y:S05]  /*1ae0*/  BPT.TRAP 0x1 ;  /* 0x000000040000795c */ /* 0x000fea0000300000 */
.L_x_30:
[----:B------:R-:W-:Y:S05]  /*1af0*/  BSYNC.RECONVERGENT B0 ;  /* 0x0000000000007941 */ /* 0x000fea0003800200 */
.L_x_29:
        /* <DEDUP_REMOVED lines=20> */
[----:B------:R-:W-:Y:S01]  /*1c40*/  UIADD3 UR8, UPT, UPT, UR8, 0x20400, URZ ;  /* 0x0002040008087890 */ /* 0x000fe2000fffe0ff */
[----:B------:R-:W-:Y:S01]  /*1c50*/  UMOV UR9, UR17 ;  /* 0x0000001100097c82 */ /* 0x000fe20008000000 */
[----:B------:R-:W-:Y:S01]  /*1c60*/  UMOV UR10, UR18 ;  /* 0x00000012000a7c82 */ /* 0x000fe20008000000 */
[----:B------:R-:W-:Y:S01]  /*1c70*/  UIADD3 UR24, UPT, UPT, UR24, 0x1, URZ ;  /* 0x0000000118187890 */ /* 0x000fe2000fffe0ff */
[----:B------:R-:W-:-:S03]  /*1c80*/  UMOV UR25, UR6 ;  /* 0x0000000600197c82 */ /* 0x000fc60008000000 */
[----:B------:R1:W-:Y:S01]  /*1c90*/  UTMALDG.3D [UR16], [UR30], desc[UR26] ;  /* 0x00001a101e0075b4 */ /* 0x0003e20008011000 */
[----:B------:R-:W-:Y:S01]  /*1ca0*/  UISETP.NE.AND UP0, UPT, UR24, UR21, UPT ;  /* 0x000000151800728c */ /* 0x000fe2000bf05270 */
[----:B------:R1:W-:Y:S08]  /*1cb0*/  UTMALDG.3D [UR8], [UR28], desc[UR26] ;  /* 0x00001a081c0075b4 */ /* 0x0003f00008011000 */
[----:B------:R-:W-:Y:S05]  /*1cc0*/  BRA.U UP0, `(.L_x_31) ;  /* 0xfffffffd00607547 */ /* 0x000fea000b83ffff */
.L_x_26:
[C---:B-1----:R-:W-:Y:S01]  /*1cd0*/  LEA R2, R16.reuse, UR4, 0x3 ;  /* 0x0000000410027c11 */ /* 0x042fe2000f8e18ff */
[----:B------:R-:W-:Y:S01]  /*1ce0*/  NOP ;  /* 0x0000000000007918 */ /* 0x000fe20000000000 */
[----:B--2---:R-:W-:Y:S02]  /*1cf0*/  SHF.L.U32 R3, R13, 0x1f, RZ ;  /* 0x0000001f0d037819 */ /* 0x004fe400000006ff */
[----:B------:R-:W-:Y:S02]  /*1d00*/  LEA R4, R16, UR4, 0x4 ;  /* 0x0000000410047c11 */ /* 0x000fe4000f8e20ff */
[----:B------:R-:W1:Y:S02]  /*1d10*/  SYNCS.PHASECHK.TRANS64.TRYWAIT P0, [R2+URZ+0xb0], R3 ;  /* 0x0000b003020075a7 */ /* 0x000e6400080011ff */
[----:B-1----:R-:W-:Y:S05]  /*1d20*/  @!P0 BRA `(.L_x_32) ;  /* 0x0000007000748947 */ /* 0x002fea0003800000 */
.L_x_136:
[----:B------:R-:W2:Y:S01]  /*1d30*/  LDS.128 R4, [R4+0x140] ;  /* 0x0001400004047984 */ /* 0x000ea20000000c00 */
[----:B---3--:R-:W-:Y:S01]  /*1d40*/  ISETP.GE.AND P0, PT, R40, 0x1, PT ;  /* 0x000000012800780c */ /* 0x008fe20003f06270 */
[----:B-1----:R-:W-:Y:S01]  /*1d50*/  VIADD R2, R2, 0xc0 ;  /* 0x000000c002027836 */ /* 0x002fe20000000000 */
[----:B------:R-:W-:Y:S01]  /*1d60*/  @!PT LDS RZ, [RZ] ;  /* 0x00000000fffff984 */ /* 0x000fe20000000800 */
[----:B------:R-:W-:Y:S01]  /*1d70*/  @!PT LDS RZ, [RZ] ;  /* 0x00000000fffff984 */ /* 0x000fe20000000800 */
[----:B------:R-:W-:Y:S01]  /*1d80*/  @!PT LDS RZ, [RZ] ;  /* 0x00000000fffff984 */ /* 0x000fe20000000800 */
[----:B------:R-:W-:Y:S01]  /*1d90*/  @!PT LDS RZ, [RZ] ;  /* 0x00000000fffff984 */ /* 0x000fe20000000800 */
[----:B------:R1:W-:Y:S06]  /*1da0*/  MEMBAR.ALL.CTA ;  /* 0x0000000000007992 */ /* 0x0003ec0000008000 */
[----:B-1----:R-:W1:Y:S01]  /*1db0*/  FENCE.VIEW.ASYNC.S ;  /* 0x00000000000073c6 */ /* 0x002e620000000000 */
[----:B------:R-:W-:-:S04]  /*1dc0*/  PRMT R2, RZ, 0x654, R2 ;  /* 0x00000654ff027816 */ /* 0x000fc80000000002 */
[----:B-1----:R1:W-:Y:S01]  /*1dd0*/  SYNCS.ARRIVE.TRANS64.RED.A1T0 RZ, [R2+URZ], RZ ;  /* 0x000000ff02ff79a7 */ /* 0x0023e200081004ff */
[----:B--2---:R-:W-:-:S13]  /*1de0*/  LOP3.LUT P2, RZ, R6, 0x1, RZ, 0xc0, !PT ;  /* 0x0000000106ff7812 */ /* 0x004fda000784c0ff */
[----:B------:R-:W-:Y:S01]  /*1df0*/  @P2 SHF.R.U32.HI R3, RZ, 0x10, R5 ;  /* 0x00000010ff032819 */ /* 0x000fe20000011605 */
[----:B------:R-:W-:Y:S01]  /*1e00*/  VOTEU.ANY UP0, P2 ;  /* 0x0000000000ff7886 */ /* 0x000fe20001000100 */
[----:B------:R-:W-:Y:S02]  /*1e10*/  @P2 MOV R10, R4 ;  /* 0x00000004000a2202 */ /* 0x000fe40000000f00 */
[----:B------:R-:W-:Y:S02]  /*1e20*/  @P2 R2UR.BROADCAST UR8, R3 ;  /* 0x00000000030822ca */ /* 0x000fe400008e0000 */
[----:B------:R-:W-:-:S11]  /*1e30*/  @P2 LOP3.LUT R9, R5, 0xffff, RZ, 0xc0, !PT ;  /* 0x0000ffff05092812 */ /* 0x000fd600078ec0ff */
[----:B------:R-:W-:Y:S01]  /*1e40*/  @UP0 UMOV UR36, UR8 ;  /* 0x0000000800240c82 */ /* 0x000fe20008000000 */
[----:B-1----:R-:W-:Y:S05]  /*1e50*/  @!P0 BRA `(.L_x_33) ;  /* 0x0000000000b88947 */ /* 0x002fea0003800000 */
[----:B------:R-:W4:Y:S01]  /*1e60*/  LDC.64 R4, c[0x0][0xb18] ;  /* 0x0002c600ff047b82 */ /* 0x000f220000000a00 */
[----:B------:R-:W-:-:S07]  /*1e70*/  ISETP.NE.AND P3, PT, R40, 0x1, PT ;  /* 0x000000012800780c */ /* 0x000fce0003f65270 */
[----:B------:R-:W1:Y:S08]  /*1e80*/  LDC.64 R6, c[0x0][0xb10] ;  /* 0x0002c400ff067b82 */ /* 0x000e700000000a00 */
[----:B------:R-:W2:Y:S08]  /*1e90*/  LDC R14, c[0x0][0xb20] ;  /* 0x0002c800ff0e7b82 */ /* 0x000eb00000000800 */
[----:B------:R-:W3:Y:S01]  /*1ea0*/  LDC R15, c[0x0][0xb0c] ;  /* 0x0002c300ff0f7b82 */ /* 0x000ee20000000800 */
[----:B----4-:R-:W-:Y:S01]  /*1eb0*/  IMAD.HI.U32 R19, R0, R5, RZ ;  /* 0x0000000500137227 */ /* 0x010fe200078e00ff */
[----:B------:R-:W-:-:S03]  /*1ec0*/  ISETP.NE.AND P0, PT, R4, 0x1, PT ;  /* 0x000000010400780c */ /* 0x000fc60003f05270 */
[----:B------:R-:W-:-:S03]  /*1ed0*/  IMAD.HI.U32 R5, R9, R5, RZ ;  /* 0x0000000509057227 */ /* 0x000fc600078e00ff */
[----:B------:R-:W4:Y:S01]  /*1ee0*/  LDC.64 R2, c[0x0][0xb28] ;  /* 0x0002ca00ff027b82 */ /* 0x000f220000000a00 */
[----:B-1----:R-:W-:-:S04]  /*1ef0*/  IMAD.HI.U32 R20, R8, R6, RZ ;  /* 0x0000000608147227 */ /* 0x002fc800078e00ff */
[----:B------:R-:W-:Y:S01]  /*1f00*/  IMAD.HI.U32 R21, R10, R6, RZ ;  /* 0x000000060a157227 */ /* 0x000fe200078e00ff */
[----:B------:R-:W-:Y:S02]  /*1f10*/  SHF.R.U32.HI R20, RZ, R7, R20 ;  /* 0x00000007ff147219 */ /* 0x000fe40000011614 */
[-C--:B--2---:R-:W-:Y:S02]  /*1f20*/  SHF.R.U32.HI R19, RZ, R14.reuse, R19 ;  /* 0x0000000eff137219 */ /* 0x084fe40000011613 */
[----:B------:R-:W-:Y:S02]  /*1f30*/  SHF.R.U32.HI R5, RZ, R14, R5 ;  /* 0x0000000eff057219 */ /* 0x000fe40000011605 */
[----:B------:R-:W-:Y:S02]  /*1f40*/  SEL R19, R0, R19, !P0 ;  /* 0x0000001300137207 */ /* 0x000fe40004000000 */
[----:B------:R-:W-:Y:S02]  /*1f50*/  SHF.R.U32.HI R21, RZ, R7, R21 ;  /* 0x00000007ff157219 */ /* 0x000fe40000011615 */
[----:B---3--:R-:W-:-:S02]  /*1f60*/  ISETP.NE.AND P1, PT, R15, 0x1, PT ;  /* 0x000000010f00780c */ /* 0x008fc40003f25270 */
[----:B------:R-:W-:Y:S02]  /*1f70*/  SEL R5, R9, R5, !P0 ;  /* 0x0000000509057207 */ /* 0x000fe40004000000 */
[----:B------:R-:W-:Y:S02]  /*1f80*/  SEL R20, R8, R20, !P1 ;  /* 0x0000001408147207 */ /* 0x000fe40004800000 */
[----:B------:R-:W-:Y:S01]  /*1f90*/  SEL R21, R10, R21, !P1 ;  /* 0x000000150a157207 */ /* 0x000fe20004800000 */
[----:B----4-:R-:W-:-:S04]  /*1fa0*/  IMAD.HI.U32 R18, R19, R2, RZ ;  /* 0x0000000213127227 */ /* 0x010fc800078e00ff */
        /* <DEDUP_REMOVED lines=10> */
[----:B------:R-:W-:-:S04]  /*2050*/  @!P0 IMAD.HI.U32 R7, R21, R2, RZ ;  /* 0x0000000215078227 */ /* 0x000fc800078e00ff */
[----:B------:R-:W-:Y:S01]  /*2060*/  IMAD.MOV R2, RZ, RZ, -R6 ;  /* 0x000000ffff027224 */ /* 0x000fe200078e0a06 */
[----:B------:R-:W-:Y:S02]  /*2070*/  @!P0 SHF.R.U32.HI R3, RZ, R3, R7 ;  /* 0x00000003ff038219 */ /* 0x000fe40000011607 */
[----:B------:R-:W-:Y:S01]  /*2080*/  IADD3 R7, PT, PT, -R5, RZ, RZ ;  /* 0x000000ff05077210 */ /* 0x000fe20007ffe1ff */
[----:B------:R-:W-:Y:S01]  /*2090*/  IMAD R2, R40, R2, R5 ;  /* 0x0000000228027224 */ /* 0x000fe200078e0205 */
        /* <DEDUP_REMOVED lines=10> */
.L_x_33:
[----:B------:R-:W1:Y:S02]  /*2140*/  LDCU UR8, c[0x0][0xb30] ;  /* 0x00016600ff0877ac */ /* 0x000e640008000800 */
[----:B-1----:R-:W-:-:S09]  /*2150*/  UISETP.NE.AND UP0, UPT, UR8, 0x1, UPT ;  /* 0x000000010800788c */ /* 0x002fd2000bf05270 */
[----:B------:R-:W-:Y:S05]  /*2160*/  BRA.U UP0, `(.L_x_34) ;  /* 0x0000000100407547 */ /* 0x000fea000b800000 */
[----:B------:R-:W1:Y:S08]  /*2170*/  LDC.64 R4, c[0x0][0xb10] ;  /* 0x0002c400ff047b82 */ /* 0x000e700000000a00 */
[----:B------:R-:W2:Y:S08]  /*2180*/  LDC.64 R2, c[0x0][0xb18] ;  /* 0x0002c600ff027b82 */ /* 0x000eb00000000a00 */
[----:B------:R-:W3:Y:S08]  /*2190*/  LDC R6, c[0x0][0xb20] ;  /* 0x0002c800ff067b82 */ /* 0x000ef00000000800 */
[----:B------:R-:W4:Y:S01]  /*21a0*/  LDC R7, c[0x0][0xb0c] ;  /* 0x0002c300ff077b82 */ /* 0x000f220000000800 */
[----:B-1----:R-:W-:-:S05]  /*21b0*/  IMAD.HI.U32 R4, R10, R4, RZ ;  /* 0x000000040a047227 */ /* 0x002fca00078e00ff */
[----:B------:R-:W-:Y:S01]  /*21c0*/  SHF.R.U32.HI R4, RZ, R5, R4 ;  /* 0x00000005ff047219 */ /* 0x000fe20000011604 */
[----:B--2---:R-:W-:Y:S01]  /*21d0*/  IMAD.HI.U32 R3, R9, R3, RZ ;  /* 0x0000000309037227 */ /* 0x004fe200078e00ff */
[----:B------:R-:W-:-:S04]  /*21e0*/  ISETP.NE.AND P0, PT, R2, 0x1, PT ;  /* 0x000000010200780c */ /* 0x000fc80003f05270 */
[----:B---3--:R-:W-:-:S04]  /*21f0*/  SHF.R.U32.HI R3, RZ, R6, R3 ;  /* 0x00000006ff037219 */ /* 0x008fc80000011603 */
[----:B------:R-:W-:Y:S02]  /*2200*/  SEL R3, R9, R3, !P0 ;  /* 0x0000000309037207 */ /* 0x000fe40004000000 */
[----:B----4-:R-:W-:-:S04]  /*2210*/  ISETP.NE.AND P1, PT, R7, 0x1, PT ;  /* 0x000000010700780c */ /* 0x010fc80003f25270 */
[----:B------:R-:W-:-:S05]  /*2220*/  SEL R4, R10, R4, !P1 ;  /* 0x000000040a047207 */ /* 0x000fca0004800000 */
[----:B------:R-:W-:Y:S02]  /*2230*/  IMAD.IADD R5, R3, 0x1, -R4 ;  /* 0x0000000103057824 */ /* 0x000fe400078e0a04 */
[----:B------:R-:W-:Y:S02]  /*2240*/  IMAD.IADD R3, R4, 0x1, -R3 ;  /* 0x0000000104037824 */ /* 0x000fe400078e0a03 */
[----:B------:R-:W-:Y:S02]  /*2250*/  IMAD R10, R5, R7, R10 ;  /* 0x00000007050a7224 */ /* 0x000fe400078e020a */
[----:B------:R-:W-:-:S07]  /*2260*/  IMAD R9, R3, R2, R9 ;  /* 0x0000000203097224 */ /* 0x000fce00078e0209 */
.L_x_34:
[----:B------:R-:W-:Y:S01]  /*2270*/  VIADD R16, R16, 0x1 ;  /* 0x0000000110107836 */ /* 0x000fe20000000000 */
[----:B------:R-:W-:Y:S01]  /*2280*/  PLOP3.LUT P1, PT, PT, PT, PT, 0x80, 0x8 ;  /* 0x000000000008781c */ /* 0x000fe20003f2f070 */
[----:B------:R-:W-:Y:S02]  /*2290*/  IMAD.IADD R15, R10, 0x1, R87 ;  /* 0x000000010a0f7824 */ /* 0x000fe400078e0257 */
[----:B------:R-:W-:Y:S01]  /*22a0*/  IMAD.IADD R14, R9, 0x1, R86 ;  /* 0x00000001090e7824 */ /* 0x000fe200078e0256 */
[----:B------:R-:W-:-:S04]  /*22b0*/  ISETP.NE.AND P0, PT, R16, 0x2, PT ;  /* 0x000000021000780c */ /* 0x000fc80003f05270 */
[----:B------:R-:W-:Y:S02]  /*22c0*/  SEL R2, RZ, 0x1, P0 ;  /* 0x00000001ff027807 */ /* 0x000fe40000000000 */
[----:B------:R-:W-:Y:S02]  /*22d0*/  SEL R16, R16, RZ, P0 ;  /* 0x000000ff10107207 */ /* 0x000fe40000000000 */
[----:B------:R-:W-:Y:S01]  /*22e0*/  LOP3.LUT R13, R13, R2, RZ, 0x3c, !PT ;  /* 0x000000020d0d7212 */ /* 0x000fe200078e3cff */
[----:B------:R-:W-:Y:S06]  /*22f0*/  @P2 BRA `(.L_x_35) ;  /* 0xfffffff000a02947 */ /* 0x000fec000383ffff */
[----:B------:R-:W-:Y:S01]  /*2300*/  UIADD3 UR4, UPT, UPT, UR4, 0x30, URZ ;  /* 0x0000003004047890 */ /* 0x000fe2000fffe0ff */
[----:B------:R-:W-:-:S03]  /*2310*/  SHF.L.U32 R2, R17, 0x1f, RZ ;  /* 0x0000001f11027819 */ /* 0x000fc600000006ff */
[----:B------:R-:W-:-:S09]  /*2320*/  ULEA UR5, UR6, UR4, 0x3 ;  /* 0x0000000406057291 */ /* 0x000fd2000f8e18ff */
[----:B------:R-:W1:Y:S02]  /*2330*/  SYNCS.PHASECHK.TRANS64.TRYWAIT P0, [UR5], R2 ;  /* 0x00000002ff0075a7 */ /* 0x000e640008001105 */
[----:B-1----:R-:W-:Y:S05]  /*2340*/  @!P0 BRA `(.L_x_36) ;  /* 0x0000006c00008947 */ /* 0x002fea0003800000 */
.L_x_138:
[----:B------:R-:W-:-:S04]  /*2350*/  UIADD3 UR6, UPT, UPT, UR6, 0x1, URZ ;  /* 0x0000000106067890 */ /* 0x000fc8000fffe0ff */
[----:B------:R-:W-:-:S04]  /*2360*/  UISETP.NE.AND UP0, UPT, UR6, 0x6, UPT ;  /* 0x000000060600788c */ /* 0x000fc8000bf05270 */
[----:B------:R-:W-:Y:S02]  /*2370*/  USEL UR7, URZ, 0x1, UP0 ;  /* 0x00000001ff077887 */ /* 0x000fe40008000000 */
[----:B------:R-:W-:-:S04]  /*2380*/  USEL UR6, UR6, URZ, UP0 ;  /* 0x000000ff06067287 */ /* 0x000fc80008000000 */
[----:B------:R-:W-:Y:S01]  /*2390*/  ULEA UR5, UR6, UR4, 0x3 ;  /* 0x0000000406057291 */ /* 0x000fe2000f8e18ff */
[----:B-1----:R-:W-:-:S04]  /*23a0*/  LOP3.LUT R2, R17, UR7, RZ, 0x3c, !PT ;  /* 0x0000000711027c12 */ /* 0x002fc8000f8e3cff */
[----:B------:R-:W-:-:S04]  /*23b0*/  SHF.L.U32 R3, R2, 0x1f, RZ ;  /* 0x0000001f02037819 */ /* 0x000fc800000006ff */
[----:B------:R-:W1:Y:S02]  /*23c0*/  SYNCS.PHASECHK.TRANS64.TRYWAIT P0, [UR5], R3 ;  /* 0x00000003ff0075a7 */ /* 0x000e640008001105 */
[----:B-1----:R-:W-:Y:S05]  /*23d0*/  @!P0 BRA `(.L_x_37) ;  /* 0x0000006800f48947 */ /* 0x002fea0003800000 */
.L_x_140:
[----:B------:R-:W-:-:S04]  /*23e0*/  UIADD3 UR6, UPT, UPT, UR6, 0x1, URZ ;  /* 0x0000000106067890 */ /* 0x000fc8000fffe0ff */
[----:B------:R-:W-:-:S04]  /*23f0*/  UISETP.NE.AND UP0, UPT, UR6, 0x6, UPT ;  /* 0x000000060600788c */ /* 0x000fc8000bf05270 */
[----:B------:R-:W-:Y:S02]  /*2400*/  USEL UR7, URZ, 0x1, UP0 ;  /* 0x00000001ff077887 */ /* 0x000fe40008000000 */
[----:B------:R-:W-:-:S04]  /*2410*/  USEL UR6, UR6, URZ, UP0 ;  /* 0x000000ff06067287 */ /* 0x000fc80008000000 */
[----:B------:R-:W-:Y:S01]  /*2420*/  ULEA UR5, UR6, UR4, 0x3 ;  /* 0x0000000406057291 */ /* 0x000fe2000f8e18ff */
[----:B------:R-:W-:-:S04]  /*2430*/  LOP3.LUT R2, R2, UR7, RZ, 0x3c, !PT ;  /* 0x0000000702027c12 */ /* 0x000fc8000f8e3cff */
[----:B-1----:R-:W-:-:S04]  /*2440*/  SHF.L.U32 R3, R2, 0x1f, RZ ;  /* 0x0000001f02037819 */ /* 0x002fc800000006ff */
[----:B------:R-:W1:Y:S02]  /*2450*/  SYNCS.PHASECHK.TRANS64.TRYWAIT P0, [UR5], R3 ;  /* 0x00000003ff0075a7 */ /* 0x000e640008001105 */
[----:B-1----:R-:W-:Y:S05]  /*2460*/  @!P0 BRA `(.L_x_38) ;  /* 0x0000006800e88947 */ /* 0x002fea0003800000 */
.L_x_142:
        /* <DEDUP_REMOVED lines=9> */
.L_x_144:
        /* <DEDUP_REMOVED lines=9> */
.L_x_146:
[----:B------:R-:W-:-:S04]  /*2590*/  UIADD3 UR6, UPT, UPT, UR6, 0x1, URZ ;  /* 0x0000000106067890 */ /* 0x000fc8000fffe0ff */
[----:B------:R-:W-:-:S04]  /*25a0*/  UISETP.NE.AND UP0, UPT, UR6, 0x6, UPT ;  /* 0x000000060600788c */ /* 0x000fc8000bf05270 */
[----:B------:R-:W-:Y:S02]  /*25b0*/  USEL UR5, URZ, 0x1, UP0 ;  /* 0x00000001ff057887 */ /* 0x000fe40008000000 */
[----:B------:R-:W-:-:S04]  /*25c0*/  USEL UR6, UR6, URZ, UP0 ;  /* 0x000000ff06067287 */ /* 0x000fc80008000000 */
[----:B------:R-:W-:Y:S01]  /*25d0*/  ULEA UR6, UR6, UR4, 0x3 ;  /* 0x0000000406067291 */ /* 0x000fe2000f8e18ff */
[----:B------:R-:W-:-:S04]  /*25e0*/  LOP3.LUT R2, R2, UR5, RZ, 0x3c, !PT ;  /* 0x0000000502027c12 */ /* 0x000fc8000f8e3cff */
[----:B------:R-:W-:Y:S01]  /*25f0*/  SHF.L.U32 R2, R2, 0x1f, RZ ;  /* 0x0000001f02027819 */ /* 0x000fe200000006ff */
[----:B-1--4-:R-:W-:-:S07]  /*2600*/  IMAD.U32 R0, RZ, RZ, UR6 ;  /* 0x00000006ff007e24 */ /* 0x012fce000f8e00ff */
.L_x_41:
[----:B-1----:R1:W2:Y:S02]  /*2610*/  SYNCS.PHASECHK.TRANS64.TRYWAIT P0, [R0+URZ], R2 ;  /* 0x00000002000075a7 */ /* 0x0022a400080011ff */
[----:B--2---:R-:W-:Y:S05]  /*2620*/  @!P0 NANOSLEEP.SYNCS 0x989680 ;  /* 0x009896800000895d */ /* 0x004fea0003900000 */
[----:B------:R-:W2:Y:S02]  /*2630*/  @!P0 SYNCS.PHASECHK.TRANS64 P0, [R0+URZ], R2 ;  /* 0x00000002000085a7 */ /* 0x000ea400080010ff */
[----:B--2---:R-:W-:Y:S05]  /*2640*/  @P0 EXIT ;  /* 0x000000000000094d */ /* 0x004fea0003800000 */
[----:B------:R-:W-:Y:S05]  /*2650*/  BRA `(.L_x_41) ;  /* 0xfffffffc00ec7947 */ /* 0x000fea000383ffff */
.L_x_17:
[----:B------:R-:W-:-:S04]  /*2660*/  UISETP.NE.AND UP1, UPT, UR37, URZ, UPT ;  /* 0x000000ff2500728c */ /* 0x000fc8000bf25270 */
[----:B------:R-:W-:-:S09]  /*2670*/  UISETP.NE.OR UP1, UPT, UR8, 0x1, UP1 ;  /* 0x000000010800788c */ /* 0x000fd20008f25670 */
[----:B------:R-:W-:Y:S05]  /*2680*/  BRA.U UP1, `(.L_x_42) ;  /* 0x0000000501487547 */ /* 0x000fea000b800000 */
[----:B------:R-:W-:Y:S01]  /*2690*/  ISETP.NE.AND P2, PT, R2, RZ, PT ;  /* 0x000000ff0200720c */ /* 0x000fe20003f45270 */
[----:B------:R-:W-:Y:S01]  /*26a0*/  IMAD.MOV.U32 R12, RZ, RZ, 0x1 ;  /* 0x00000001ff0c7424 */ /* 0x000fe200078e00ff */
[----:B------:R-:W-:Y:S02]  /*26b0*/  CS2R R10, SRZ ;  /* 0x00000000000a7805 */ /* 0x000fe4000001ff00 */
[----:B------:R-:W-:Y:S01]  /*26c0*/  CS2R R8, SRZ ;  /* 0x0000000000087805 */ /* 0x000fe2000001ff00 */
[----:B------:R-:W-:Y:S01]  /*26d0*/  UMOV UR4, 0x400 ;  /* 0x0000040000047882 */ /* 0x000fe20000000000 */
[----:B------:R-:W-:Y:S01]  /*26e0*/  UMOV UR6, URZ ;  /* 0x000000ff00067c82 */ /* 0x000fe20008000000 */
[----:B------:R-:W-:-:S12]  /*26f0*/  ULEA UR37, UR37, UR4, 0x18 ;  /* 0x0000000425257291 */ /* 0x000fd8000f8ec0ff */
.L_x_46:
[----:B------:R-:W-:Y:S02]  /*2700*/  LEA R0, R8, UR37, 0x3 ;  /* 0x0000002508007c11 */ /* 0x000fe4000f8e18ff */
[----:B------:R-:W-:-:S03]  /*2710*/  SHF.L.U32 R4, R9, 0x1f, RZ ;  /* 0x0000001f09047819 */ /* 0x000fc600000006ff */
[----:B------:R-:W-:Y:S01]  /*2720*/  VIADD R5, R0, 0x120 ;  /* 0x0000012000057836 */ /* 0x000fe20000000000 */
[----:B------:R-:W1:Y:S02]  /*2730*/  SYNCS.PHASECHK.TRANS64.TRYWAIT P0, [R0+URZ+0x110], R4 ;  /* 0x00011004000075a7 */ /* 0x000e6400080011ff */
[----:B-1----:R-:W-:Y:S05]  /*2740*/  @!P0 BRA `(.L_x_43) ;  /* 0x0000006800788947 */ /* 0x002fea0003800000 */
.L_x_147:
[----:B------:R-:W-:Y:S01]  /*2750*/  ULEA UR5, UR6, UR37, 0x3 ;  /* 0x0000002506057291 */ /* 0x000fe2000f8e18ff */
[----:B-1----:R-:W-:Y:S01]  /*2760*/  PRMT R0, RZ, 0x654, R5 ;  /* 0x00000654ff007816 */ /* 0x002fe20000000005 */
[----:B------:R-:W-:Y:S01]  /*2770*/  @!P2 IMAD.MOV.U32 R4, RZ, RZ, 0x10 ;  /* 0x00000010ff04a424 */ /* 0x000fe200078e00ff */
[----:B------:R-:W-:Y:S01]  /*2780*/  SHF.L.U32 R5, R12, 0x1f, RZ ;  /* 0x0000001f0c057819 */ /* 0x000fe200000006ff */
[----:B------:R-:W-:Y:S01]  /*2790*/  UIADD3 UR4, UPT, UPT, UR5, 0xb0, URZ ;  /* 0x000000b005047890 */ /* 0x000fe2000fffe0ff */
[----:B------:R1:W-:Y:S05]  /*27a0*/  SYNCS.ARRIVE.TRANS64.RED.A1T0 RZ, [R0+URZ], RZ ;  /* 0x000000ff00ff79a7 */ /* 0x0003ea00081004ff */
[----:B------:R-:W-:Y:S01]  /*27b0*/  IMAD.U32 R6, RZ, RZ, UR4 ;  /* 0x00000004ff067e24 */ /* 0x000fe2000f8e00ff */
[----:B------:R-:W2:Y:S04]  /*27c0*/  SYNCS.PHASECHK.TRANS64.TRYWAIT P0, [UR5+0xc0], R5 ;  /* 0x0000c005ff0075a7 */ /* 0x000ea80008001105 */
[----:B------:R-:W-:Y:S01]  /*27d0*/  PRMT R6, R2, 0x654, R6 ;  /* 0x0000065402067816 */ /* 0x000fe20000000006 */
[----:B-12---:R-:W-:Y:S06]  /*27e0*/  @!P0 BRA `(.L_x_44) ;  /* 0x0000006800648947 */ /* 0x006fec0003800000 */
.L_x_149:
[----:B------:R-:W-:Y:S01]  /*27f0*/  ULEA UR4, UR6, UR37, 0x4 ;  /* 0x0000002506047291 */ /* 0x000fe2000f8e20ff */
[----:B------:R-:W-:Y:S01]  /*2800*/  SEL R3, R6, R3, !P2 ;  /* 0x0000000306037207 */ /* 0x000fe20005000000 */
[----:B------:R-:W-:Y:S01]  /*2810*/  UIADD3 UR5, UPT, UPT, UR5, 0xb0, URZ ;  /* 0x000000b005057890 */ /* 0x000fe2000fffe0ff */
[----:B-1----:R-:W-:Y:S01]  /*2820*/  LEA R0, R11, UR37, 0x3 ;  /* 0x000000250b007c11 */ /* 0x002fe2000f8e18ff */
[----:B------:R-:W-:Y:S01]  /*2830*/  UIADD3 UR4, UPT, UPT, UR4, 0x140, URZ ;  /* 0x0000014004047890 */ /* 0x000fe2000fffe0ff */
[----:B------:R1:W-:Y:S01]  /*2840*/  @!P2 SYNCS.ARRIVE.TRANS64.RED RZ, [R3+URZ], R4 ;  /* 0x0000000403ffa9a7 */ /* 0x0003e200080004ff */
[----:B------:R-:W-:Y:S01]  /*2850*/  UIADD3 UR6, UPT, UPT, UR6, 0x1, URZ ;  /* 0x0000000106067890 */ /* 0x000fe2000fffe0ff */
[----:B------:R-:W-:-:S03]  /*2860*/  VIADD R8, R8, 0x1 ;  /* 0x0000000108087836 */ /* 0x000fc60000000000 */
[----:B------:R-:W-:Y:S02]  /*2870*/  UISETP.NE.AND UP0, UPT, UR6, 0x2, UPT ;  /* 0x000000020600788c */ /* 0x000fe4000bf05270 */
[----:B------:R-:W-:Y:S01]  /*2880*/  ISETP.NE.AND P0, PT, R8, 0x2, PT ;  /* 0x000000020800780c */ /* 0x000fe20003f05270 */
[----:B------:R-:W-:Y:S06]  /*2890*/  UGETNEXTWORKID.BROADCAST [UR4], [UR5] ;  /* 0x00000000040073ca */ /* 0x000fec0008000100 */
[----:B------:R-:W-:Y:S02]  /*28a0*/  USEL UR4, URZ, 0x1, UP0 ;  /* 0x00000001ff047887 */ /* 0x000fe40008000000 */
[----:B------:R-:W-:-:S04]  /*28b0*/  USEL UR6, UR6, URZ, UP0 ;  /* 0x000000ff06067287 */ /* 0x000fc80008000000 */
[----:B------:R-:W-:Y:S02]  /*28c0*/  LOP3.LUT R12, R12, UR4, RZ, 0x3c, !PT ;  /* 0x000000040c0c7c12 */ /* 0x000fe4000f8e3cff */
[----:B-1----:R-:W-:-:S04]  /*28d0*/  SHF.L.U32 R4, R10, 0x1f, RZ ;  /* 0x0000001f0a047819 */ /* 0x002fc800000006ff */
[----:B------:R-:W1:Y:S02]  /*28e0*/  SYNCS.PHASECHK.TRANS64.TRYWAIT P1, [R0+URZ+0xb0], R4 ;  /* 0x0000b004000075a7 */ /* 0x000e6400080211ff */
[----:B-1----:R-:W-:Y:S05]  /*28f0*/  @!P1 BRA `(.L_x_45) ;  /* 0x0000006800389947 */ /* 0x002fea0003800000 */
.L_x_150:
[C---:B-1----:R-:W-:Y:S01]  /*2900*/  LEA R4, R11.reuse, UR37, 0x4 ;  /* 0x000000250b047c11 */ /* 0x042fe2000f8e20ff */
[----:B------:R-:W-:Y:S01]  /*2910*/  VIADD R0, R0, 0xc0 ;  /* 0x000000c000007836 */ /* 0x000fe20000000000 */
[----:B------:R-:W-:Y:S01]  /*2920*/  SEL R8, R8, RZ, P0 ;  /* 0x000000ff08087207 */ /* 0x000fe20000000000 */
[----:B------:R-:W-:-:S03]  /*2930*/  VIADD R11, R11, 0x1 ;  /* 0x000000010b0b7836 */ /* 0x000fc60000000000 */
[----:B------:R-:W1:Y:S01]  /*2940*/  LDS.128 R4, [R4+0x140] ;  /* 0x0001400004047984 */ /* 0x000e620000000c00 */
[----:B------:R-:W-:Y:S02]  /*2950*/  PRMT R0, RZ, 0x654, R0 ;  /* 0x00000654ff007816 */ /* 0x000fe40000000000 */
[C---:B------:R-:W-:Y:S01]  /*2960*/  ISETP.NE.AND P1, PT, R11.reuse, 0x2, PT ;  /* 0x000000020b00780c */ /* 0x040fe20003f25270 */
[----:B------:R-:W-:Y:S01]  /*2970*/  @!PT LDS RZ, [RZ] ;  /* 0x00000000fffff984 */ /* 0x000fe20000000800 */
[----:B------:R-:W-:Y:S01]  /*2980*/  @!PT LDS RZ, [RZ] ;  /* 0x00000000fffff984 */ /* 0x000fe20000000800 */
[----:B------:R-:W-:Y:S01]  /*2990*/  @!PT LDS RZ, [RZ] ;  /* 0x00000000fffff984 */ /* 0x000fe20000000800 */
[----:B------:R-:W-:Y:S01]  /*29a0*/  @!PT LDS RZ, [RZ] ;  /* 0x00000000fffff984 */ /* 0x000fe20000000800 */
[----:B------:R2:W-:Y:S06]  /*29b0*/  MEMBAR.ALL.CTA ;  /* 0x0000000000007992 */ /* 0x0005ec0000008000 */
[----:B--2---:R-:W2:Y:S01]  /*29c0*/  FENCE.VIEW.ASYNC.S ;  /* 0x00000000000073c6 */ /* 0x004ea20000000000 */
[----:B------:R-:W-:Y:S01]  /*29d0*/  SEL R11, R11, RZ, P1 ;  /* 0x000000ff0b0b7207 */ /* 0x000fe20000800000 */
[----:B--2---:R2:W-:Y:S01]  /*29e0*/  SYNCS.ARRIVE.TRANS64.RED.A1T0 RZ, [R0+URZ], RZ ;  /* 0x000000ff00ff79a7 */ /* 0x0045e200081004ff */
[----:B-1----:R-:W-:-:S02]  /*29f0*/  LOP3.LUT P3, RZ, R6, 0x1, RZ, 0xc0, !PT ;  /* 0x0000000106ff7812 */ /* 0x002fc4000786c0ff */
[----:B------:R-:W-:-:S04]  /*2a00*/  SEL R4, RZ, 0x1, P1 ;  /* 0x00000001ff047807 */ /* 0x000fc80000800000 */
[----:B------:R-:W-:Y:S02]  /*2a10*/  LOP3.LUT R10, R10, R4, RZ, 0x3c, !PT ;  /* 0x000000040a0a7212 */ /* 0x000fe400078e3cff */
[----:B--2---:R-:W-:-:S04]  /*2a20*/  SEL R0, RZ, 0x1, P0 ;  /* 0x00000001ff007807 */ /* 0x004fc80000000000 */
[----:B------:R-:W-:Y:S01]  /*2a30*/  LOP3.LUT R9, R9, R0, RZ, 0x3c, !PT ;  /* 0x0000000009097212 */ /* 0x000fe200078e3cff */
[----:B------:R-:W-:Y:S06]  /*2a40*/  @P3 BRA `(.L_x_46) ;  /* 0xfffffffc002c3947 */ /* 0x000fec000383ffff */
[----:B------:R-:W-:Y:S01]  /*2a50*/  ULEA UR5, UR6, UR37, 0x3 ;  /* 0x0000002506057291 */ /* 0x000fe2000f8e18ff */
[----:B------:R-:W-:-:S08]  /*2a60*/  SHF.L.U32 R2, R12, 0x1f, RZ ;  /* 0x0000001f0c027819 */ /* 0x000fd000000006ff */
[----:B------:R-:W1:Y:S02]  /*2a70*/  SYNCS.PHASECHK.TRANS64 P0, [UR5+0xc0], R2 ;  /* 0x0000c002ff0075a7 */ /* 0x000e640008001005 */
[----:B-1----:R-:W-:Y:S05]  /*2a80*/  @P0 BRA `(.L_x_47) ;  /* 0x0000000000080947 */ /* 0x002fea0003800000 */
[----:B------:R-:W1:Y:S02]  /*2a90*/  SYNCS.PHASECHK.TRANS64.TRYWAIT P0, [UR5+0xc0], R2 ;  /* 0x0000c002ff0075a7 */ /* 0x000e640008001105 */
[----:B-1----:R-:W-:Y:S05]  /*2aa0*/  @!P0 BRA `(.L_x_48) ;  /* 0x0000006400e08947 */ /* 0x002fea0003800000 */
.L_x_47:
[----:B------:R-:W-:-:S04]  /*2ab0*/  UIADD3 UR4, UPT, UPT, UR6, 0x1, URZ ;  /* 0x0000000106047890 */ /* 0x000fc8000fffe0ff */
[----:B------:R-:W-:-:S04]  /*2ac0*/  UISETP.NE.AND UP0, UPT, UR4, 0x2, UPT ;  /* 0x000000020400788c */ /* 0x000fc8000bf05270 */
[----:B------:R-:W-:Y:S02]  /*2ad0*/  USEL UR7, URZ, 0x1, UP0 ;  /* 0x00000001ff077887 */ /* 0x000fe40008000000 */
[----:B------:R-:W-:-:S04]  /*2ae0*/  USEL UR4, UR4, URZ, UP0 ;  /* 0x000000ff04047287 */ /* 0x000fc80008000000 */
[----:B------:R-:W-:Y:S01]  /*2af0*/  ULEA UR4, UR4, UR37, 0x3 ;  /* 0x0000002504047291 */ /* 0x000fe2000f8e18ff */
[----:B-1----:R-:W-:-:S04]  /*2b00*/  LOP3.LUT R2, R12, UR7, RZ, 0x3c, !PT ;  /* 0x000000070c027c12 */ /* 0x002fc8000f8e3cff */
[----:B------:R-:W-:-:S04]  /*2b10*/  SHF.L.U32 R0, R2, 0x1f, RZ ;  /* 0x0000001f02007819 */ /* 0x000fc800000006ff */
[----:B------:R-:W1:Y:S02]  /*2b20*/  SYNCS.PHASECHK.TRANS64 P0, [UR4+0xc0], R0 ;  /* 0x0000c000ff0075a7 */ /* 0x000e640008001004 */
[----:B-1----:R-:W-:Y:S05]  /*2b30*/  @P0 EXIT ;  /* 0x000000000000094d */ /* 0x002fea0003800000 */
[----:B------:R-:W-:Y:S02]  /*2b40*/  SHF.L.U32 R2, R2, 0x1f, RZ ;  /* 0x0000001f02027819 */ /* 0x000fe400000006ff */
[----:B------:R-:W-:-:S07]  /*2b50*/  MOV R0, UR4 ;  /* 0x0000000400007c02 */ /* 0x000fce0008000f00 */
.L_x_49:
[----:B-1----:R1:W2:Y:S02]  /*2b60*/  SYNCS.PHASECHK.TRANS64.TRYWAIT P0, [R0+URZ+0xc0], R2 ;  /* 0x0000c002000075a7 */ /* 0x0022a400080011ff */
[----:B--2---:R-:W-:Y:S05]  /*2b70*/  @!P0 NANOSLEEP.SYNCS 0x989680 ;  /* 0x009896800000895d */ /* 0x004fea0003900000 */
[----:B------:R-:W2:Y:S02]  /*2b80*/  @!P0 SYNCS.PHASECHK.TRANS64 P0, [R0+URZ+0xc0], R2 ;  /* 0x0000c002000085a7 */ /* 0x000ea400080010ff */
[----:B--2---:R-:W-:Y:S05]  /*2b90*/  @P0 EXIT ;  /* 0x000000000000094d */ /* 0x004fea0003800000 */
[----:B------:R-:W-:Y:S05]  /*2ba0*/  BRA `(.L_x_49) ;  /* 0xfffffffc00ec7947 */ /* 0x000fea000383ffff */
.L_x_42:
[----:B------:R-:W-:-:S09]  /*2bb0*/  UISETP.NE.AND UP1, UPT, UR8, URZ, UPT ;  /* 0x000000ff0800728c */ /* 0x000fd2000bf25270 */
[----:B------:R-:W-:Y:S05]  /*2bc0*/  BRA.U UP1, `(.L_x_50) ;  /* 0x0000000d01b47547 */ /* 0x000fea000b800000 */
[----:B------:R-:W-:Y:S01]  /*2bd0*/  UMOV UR4, 0x40 ;  /* 0x0000004000047882 */ /* 0x000fe20000000000 */
[----:B------:R-:W-:Y:S01]  /*2be0*/  NOP ;  /* 0x0000000000007918 */ /* 0x000fe20000000000 */
[----:B------:R-:W-:Y:S01]  /*2bf0*/  ULEA UR4, UR37, UR4, 0x18 ;  /* 0x0000000425047291 */ /* 0x000fe2000f8ec0ff */
[----:B------:R-:W-:Y:S02]  /*2c00*/  UMOV UR5, 0x400 ;  /* 0x0000040000057882 */ /* 0x000fe40000000000 */
[----:B------:R-:W-:-:S06]  /*2c10*/  ULEA UR37, UR37, UR5, 0x18 ;  /* 0x0000000525257291 */ /* 0x000fcc000f8ec0ff */
[----:B------:R-:W1:Y:S02]  /*2c20*/  LDS.U8 R0, [UR4+0x1c] ;  /* 0x00001c04ff007984 */ /* 0x000e640008000000 */
[----:B-1----:R-:W-:-:S13]  /*2c30*/  ISETP.NE.AND P0, PT, R0, RZ, PT ;  /* 0x000000ff0000720c */ /* 0x002fda0003f05270 */
[----:B------:R-:W-:Y:S05]  /*2c40*/  @P0 BRA `(.L_x_51) ;  /* 0x0000000000580947 */ /* 0x000fea0003800000 */
[----:B------:R-:W-:-:S13]  /*2c50*/  ELECT P0, URZ, PT ;  /* 0x0000000000ff782f */ /* 0x000fda0003800000 */
[----:B------:R-:W-:Y:S05]  /*2c60*/  @!P0 BRA `(.L_x_52) ;  /* 0x0000000000608947 */ /* 0x000fea0003800000 */
[----:B------:R-:W-:Y:S01]  /*2c70*/  UMOV UR5, 0x10 ;  /* 0x0000001000057882 */ /* 0x000fe20000000000 */
[----:B------:R-:W-:Y:S01]  /*2c80*/  HFMA2 R0, -RZ, RZ, 0, 5.9604644775390625e-08 ;  /* 0x00000001ff007431 */ /* 0x000fe200000001ff */
[----:B------:R-:W-:-:S03]  /*2c90*/  MOV R2, 0xffff ;  /* 0x0000ffff00027802 */ /* 0x000fc60000000f00 */
[----:B------:R-:W-:Y:S04]  /*2ca0*/  DEPBAR.LE SB1, 0x36 ;  /* 0x00009d800000791a */ /* 0x000fe80000000000 */
[----:B------:R-:W1:Y:S02]  /*2cb0*/  UTCATOMSWS.FIND_AND_SET.ALIGN UP0, UR5, UR5 ;  /* 0x00000005000575e3 */ /* 0x000e640008000800 */
[----:B-1----:R-:W-:Y:S01]  /*2cc0*/  MOV R3, UR5 ;  /* 0x0000000500037c02 */ /* 0x002fe20008000f00 */
[----:B------:R-:W-:Y:S06]  /*2cd0*/  BRA.U UP0, `(.L_x_53) ;  /* 0x0000000100187547 */ /* 0x000fec000b800000 */
.L_x_54:
[----:B------:R-:W-:Y:S05]  /*2ce0*/  NANOSLEEP 0x64 ;  /* 0x000000640000795d */ /* 0x000fea0003800000 */
[----:B------:R-:W-:-:S05]  /*2cf0*/  UMOV UR5, 0x10 ;  /* 0x0000001000057882 */ /* 0x000fca0000000000 */
[----:B------:R-:W-:Y:S04]  /*2d00*/  DEPBAR.LE SB1, 0x36 ;  /* 0x00009d800000791a */ /* 0x000fe80000000000 */
[----:B------:R-:W1:Y:S02]  /*2d10*/  UTCATOMSWS.FIND_AND_SET.ALIGN UP0, UR5, UR5 ;  /* 0x00000005000575e3 */ /* 0x000e640008000800 */
[----:B-1----:R-:W-:Y:S01]  /*2d20*/  MOV R3, UR5 ;  /* 0x0000000500037c02 */ /* 0x002fe20008000f00 */
[----:B------:R-:W-:Y:S05]  /*2d30*/  BRA.U !UP0, `(.L_x_54) ;  /* 0xfffffffd08e87547 */ /* 0x000fea000b83ffff */
.L_x_53:
[-C--:B------:R-:W-:Y:S02]  /*2d40*/  SHF.L.U32 R2, R2, R3.reuse, RZ ;  /* 0x0000000302027219 */ /* 0x080fe400000006ff */
[----:B------:R-:W-:Y:S01]  /*2d50*/  SHF.L.U32 R0, R0, R3, RZ ;  /* 0x0000000300007219 */ /* 0x000fe200000006ff */
[----:B------:R-:W-:Y:S02]  /*2d60*/  IMAD.SHL.U32 R3, R3, 0x20, RZ ;  /* 0x0000002003037824 */ /* 0x000fe400078e00ff */
[----:B------:R1:W-:Y:S04]  /*2d70*/  ATOMS.OR RZ, [UR4+0x14], R2 ;  /* 0x00001402ffff798c */ /* 0x0003e8000b000004 */
[----:B------:R1:W-:Y:S04]  /*2d80*/  ATOMS.OR RZ, [UR4+0x18], R0 ;  /* 0x00001800ffff798c */ /* 0x0003e8000b000004 */
[----:B------:R1:W-:Y:S01]  /*2d90*/  STS [UR37+0x160], R3 ;  /* 0x00016003ff007988 */ /* 0x0003e20008000825 */
[----:B------:R-:W-:Y:S05]  /*2da0*/  BRA `(.L_x_52) ;  /* 0x0000000000107947 */ /* 0x000fea0003800000 */
.L_x_51:
[----:B------:R-:W-:Y:S02]  /*2db0*/  MOV R0, 0xffffffff ;  /* 0xffffffff00007802 */ /* 0x000fe40000000f00 */
[----:B------:R-:W-:-:S03]  /*2dc0*/  MOV R2, 0x2df0 ;  /* 0x00002df000027802 */ /* 0x000fc60000000f00 */
[----:B------:R1:W-:Y:S04]  /*2dd0*/  STS [UR37+0x160], R0 ;  /* 0x00016000ff007988 */ /* 0x0003e80008000825 */
[----:B-1-3-5:R-:W-:Y:S05]  /*2de0*/  CALL.REL.NOINC `($__internal_1_$__cuda_sm10x_tcgen05_guardrail_trap_phase_invalid_during_alloc) ;  /* 0x0000006c00287944 */ /* 0x02afea0003c00000 */
.L_x_52:
[----:B------:R-:W-:Y:S05]  /*2df0*/  WARPSYNC.ALL ;  /* 0x0000000000007948 */ /* 0x000fea0003800000 */
[----:B------:R-:W2:Y:S01]  /*2e00*/  S2UR UR5, SR_CgaCtaId ;  /* 0x00000000000579c3 */ /* 0x000ea20000008800 */
[----:B------:R-:W-:Y:S01]  /*2e10*/  UMOV UR4, 0x400 ;  /* 0x0000040000047882 */ /* 0x000fe20000000000 */
[----:B------:R-:W-:-:S06]  /*2e20*/  NOP ;  /* 0x0000000000007918 */ /* 0x000fcc0000000000 */
[----:B------:R-:W-:Y:S06]  /*2e30*/  BAR.ARV 0x6, 0xa0 ;  /* 0x0182800000007b1d */ /* 0x000fec0000002000 */
[----:B------:R-:W4:Y:S01]  /*2e40*/  LDCU UR7, c[0x0][0x38c] ;  /* 0x00007180ff0777ac */ /* 0x000f220008000800 */
[----:B------:R-:W-:Y:S01]  /*2e50*/  IMAD.MOV.U32 R11, RZ, RZ, 0x1 ;  /* 0x00000001ff0b7424 */ /* 0x000fe200078e00ff */
[----:B------:R-:W-:Y:S01]  /*2e60*/  CS2R R8, SRZ ;  /* 0x0000000000087805 */ /* 0x000fe2000001ff00 */
[----:B------:R-:W-:Y:S01]  /*2e70*/  IMAD.MOV.U32 R10, RZ, RZ, RZ ;  /* 0x000000ffff0a7224 */ /* 0x000fe200078e00ff */
[----:B------:R-:W3:Y:S01]  /*2e80*/  LDCU UR6, c[0x0][0x38c] ;  /* 0x00007180ff0677ac */ /* 0x000ee20008000800 */
[----:B------:R-:W-:Y:S01]  /*2e90*/  UMOV UR15, URZ ;  /* 0x000000ff000f7c82 */ /* 0x000fe20008000000 */
[----:B------:R-:W-:Y:S01]  /*2ea0*/  UMOV UR14, URZ ;  /* 0x000000ff000e7c82 */ /* 0x000fe20008000000 */
[----:B--2---:R-:W-:Y:S01]  /*2eb0*/  ULEA UR5, UR5, UR4, 0x18 ;  /* 0x0000000405057291 */ /* 0x004fe2000f8ec0ff */
[----:B------:R-:W-:Y:S01]  /*2ec0*/  UMOV UR24, 0x0 ;  /* 0x0000000000187882 */ /* 0x000fe20000000000 */
[----:B------:R-:W-:-:S02]  /*2ed0*/  UMOV UR25, 0x8200010 ;  /* 0x0820001000197882 */ /* 0x000fc40000000000 */
[----:B------:R-:W-:Y:S02]  /*2ee0*/  UIADD3 UR10, UPT, UPT, UR5, 0x8400, URZ ;  /* 0x00008400050a7890 */ /* 0x000fe4000fffe0ff */
[----:B------:R-:W-:Y:S02]  /*2ef0*/  UIADD3 UR11, UPT, UPT, UR5, 0x20400, URZ ;  /* 0x00020400050b7890 */ /* 0x000fe4000fffe0ff */
[----:B----4-:R-:W-:Y:S01]  /*2f00*/  UIADD3 UR7, UPT, UPT, UR7, 0x3f, URZ ;  /* 0x0000003f07077890 */ /* 0x010fe2000fffe0ff */
[----:B-1----:R-:W1:Y:S01]  /*2f10*/  LDS R0, [UR5+0x160] ;  /* 0x00016005ff007984 */ /* 0x002e620008000800 */
[----:B------:R-:W-:Y:S02]  /*2f20*/  USHF.R.U32.HI UR10, URZ, 0x4, UR10 ;  /* 0x00000004ff0a7899 */ /* 0x000fe4000801160a */
[----:B------:R-:W-:Y:S02]  /*2f30*/  USHF.R.S32.HI UR4, URZ, 0x1f, UR7 ;  /* 0x0000001fff047899 */ /* 0x000fe40008011407 */
[----:B------:R-:W-:-:S02]  /*2f40*/  USHF.R.U32.HI UR11, URZ, 0x4, UR11 ;  /* 0x00000004ff0b7899 */ /* 0x000fc4000801160b */
[----:B------:R-:W-:Y:S02]  /*2f50*/  ULEA.HI UR4, UR4, UR7, URZ, 0x6 ;  /* 0x0000000704047291 */ /* 0x000fe4000f8f30ff */
[----:B------:R-:W-:Y:S02]  /*2f60*/  ULOP3.LUT UR10, UR10, 0x3fff, URZ, 0xc0, !UPT ;  /* 0x00003fff0a0a7892 */ /* 0x000fe4000f8ec0ff */
[----:B------:R-:W-:Y:S02]  /*2f70*/  USHF.R.S32.HI UR4, URZ, 0x6, UR4 ;  /* 0x00000006ff047899 */ /* 0x000fe40008011404 */
[----:B------:R-:W-:Y:S02]  /*2f80*/  ULOP3.LUT UR11, UR11, 0x3fff, URZ, 0xc0, !UPT ;  /* 0x00003fff0b0b7892 */ /* 0x000fe4000f8ec0ff */
[----:B------:R-:W-:Y:S01]  /*2f90*/  UISETP.LT.AND UP0, UPT, UR4, 0x1, UPT ;  /* 0x000000010400788c */ /* 0x000fe2000bf01270 */
[----:B------:R-:W-:Y:S01]  /*2fa0*/  UMOV UR22, 0x0 ;  /* 0x0000000000167882 */ /* 0x000fe20000000000 */
[----:B------:R-:W-:-:S02]  /*2fb0*/  UMOV UR23, 0x8200010 ;  /* 0x0820001000177882 */ /* 0x000fc40000000000 */
[----:B------:R-:W-:Y:S02]  /*2fc0*/  USEL UR9, UR4, 0x1, !UP0 ;  /* 0x0000000104097887 */ /* 0x000fe4000c000000 */
[----:B------:R-:W-:Y:S02]  /*2fd0*/  ULOP3.LUT UR10, UR10, 0x10000, URZ, 0xfc, !UPT ;  /* 0x000100000a0a7892 */ /* 0x000fe4000f8efcff */
[----:B------:R-:W-:Y:S02]  /*2fe0*/  ULOP3.LUT UR11, UR11, 0x10000, URZ, 0xfc, !UPT ;  /* 0x000100000b0b7892 */ /* 0x000fe4000f8efcff */
[----:B------:R-:W-:Y:S02]  /*2ff0*/  UIADD3 UR9, UPT, UPT, -UR9, URZ, URZ ;  /* 0x000000ff09097290 */ /* 0x000fe4000fffe1ff */
[----:B---3--:R-:W-:Y:S01]  /*3000*/  UISETP.GE.AND UP3, UPT, UR6, 0x1, UPT ;  /* 0x000000010600788c */ /* 0x008fe2000bf66270 */
[----:B------:R-:W-:Y:S01]  /*3010*/  UMOV UR20, 0x0 ;  /* 0x0000000000147882 */ /* 0x000fe20000000000 */
[----:B------:R-:W-:Y:S01]  /*3020*/  UMOV UR21, 0x8200010 ;  /* 0x0820001000157882 */ /* 0x000fe20000000000 */
[----:B------:R-:W-:Y:S01]  /*3030*/  UMOV UR18, 0x0 ;  /* 0x0000000000127882 */ /* 0x000fe20000000000 */
[----:B------:R-:W-:Y:S01]  /*3040*/  UMOV UR19, 0x8200010 ;  /* 0x0820001000137882 */ /* 0x000fe20000000000 */
[----:B-1----:R-:W-:-:S15]  /*3050*/  R2UR UR16, R0 ;  /* 0x00000000001072ca */ /* 0x002fde00000e0000 */
.L_x_61:
[----:B------:R-:W-:Y:S02]  /*3060*/  LEA R0, R10, UR5, 0x3 ;  /* 0x000000050a007c11 */ /* 0x000fe4000f8e18ff */
[----:B------:R-:W-:Y:S02]  /*3070*/  SHF.L.U32 R2, R9, 0x1f, RZ ;  /* 0x0000001f09027819 */ /* 0x000fe400000006ff */
[----:B------:R-:W-:Y:S01]  /*3080*/  PLOP3.LUT P0, PT, PT, PT, UP3, 0x80, 0x8 ;  /* 0x000000000008781c */ /* 0x000fe20003f0f038 */
[----:B------:R-:W-:Y:S01]  /*3090*/  VIADD R3, R0, 0xc0 ;  /* 0x000000c000037836 */ /* 0x000fe20000000000 */
[----:B-1----:R-:W1:Y:S02]  /*30a0*/  SYNCS.PHASECHK.TRANS64.TRYWAIT P1, [R0+URZ+0xb0], R2 ;  /* 0x0000b002000075a7 */ /* 0x002e6400080211ff */
[----:B-1-3--:R-:W-:Y:S09]  /*30b0*/  @!P1 BRA `(.L_x_55) ;  /* 0x0000006000749947 */ /* 0x00aff20003800000 */
.L_x_152:
[----:B------:R-:W-:Y:S01]  /*30c0*/  LEA R4, R10, UR5, 0x4 ;  /* 0x000000050a047c11 */ /* 0x000fe2000f8e20ff */
[----:B------:R-:W-:Y:S01]  /*30d0*/  @UP3 ULEA UR6, UR14, UR5, 0x3 ;  /* 0x000000050e063291 */ /* 0x000fe2000f8e18ff */
[----:B------:R-:W-:Y:S01]  /*30e0*/  PLOP3.LUT P2, PT, PT, PT, PT, 0x80, 0x8 ;  /* 0x000000000008781c */ /* 0x000fe20003f4f070 */
[----:B------:R-:W-:Y:S01]  /*30f0*/  ULEA UR7, UR15, UR5, 0x3 ;  /* 0x000000050f077291 */ /* 0x000fe2000f8e18ff */
[----:B------:R-:W-:Y:S01]  /*3100*/  PRMT R3, RZ, 0x654, R3 ;  /* 0x00000654ff037816 */ /* 0x000fe20000000003 */
[----:B------:R-:W-:Y:S01]  /*3110*/  ULEA UR8, UR15, UR16, 0x7 ;  /* 0x000000100f087291 */ /* 0x000fe2000f8e38ff */
[----:B------:R-:W2:Y:S01]  /*3120*/  LDS.128 R4, [R4+0x140] ;  /* 0x0001400004047984 */ /* 0x000ea20000000c00 */
[----:B-1----:R-:W-:Y:S02]  /*3130*/  @P0 SHF.L.U32 R2, R8, 0x1f, RZ ;  /* 0x0000001f08020819 */ /* 0x002fe400000006ff */
[----:B------:R-:W-:Y:S01]  /*3140*/  SHF.L.U32 R0, R11, 0x1f, RZ ;  /* 0x0000001f0b007819 */ /* 0x000fe200000006ff */
[----:B------:R-:W-:Y:S01]  /*3150*/  @!PT LDS RZ, [RZ] ;  /* 0x00000000fffff984 */ /* 0x000fe20000000800 */
[----:B------:R-:W-:Y:S01]  /*3160*/  @!PT LDS RZ, [RZ] ;  /* 0x00000000fffff984 */ /* 0x000fe20000000800 */
[----:B------:R-:W-:Y:S01]  /*3170*/  @!PT LDS RZ, [RZ] ;  /* 0x00000000fffff984 */ /* 0x000fe20000000800 */
[----:B------:R-:W-:Y:S01]  /*3180*/  @!PT LDS RZ, [RZ] ;  /* 0x00000000fffff984 */ /* 0x000fe20000000800 */
[----:B------:R1:W-:Y:S06]  /*3190*/  MEMBAR.ALL.CTA ;  /* 0x0000000000007992 */ /* 0x0003ec0000008000 */
[----:B-1----:R-:W1:Y:S02]  /*31a0*/  FENCE.VIEW.ASYNC.S ;  /* 0x00000000000073c6 */ /* 0x002e640000000000 */
[----:B-1----:R1:W-:Y:S01]  /*31b0*/  SYNCS.ARRIVE.TRANS64.RED.A1T0 RZ, [R3+URZ], RZ ;  /* 0x000000ff03ff79a7 */ /* 0x0023e200081004ff */
[----:B------:R1:W3:Y:S01]  /*31c0*/  @P0 SYNCS.PHASECHK.TRANS64.TRYWAIT P2, [UR6], R2 ;  /* 0x00000002ff0005a7 */ /* 0x0002e20008041106 */
[----:B--2---:R-:W-:Y:S01]  /*31d0*/  LOP3.LUT P1, RZ, R6, 0x1, RZ, 0xc0, !PT ;  /* 0x0000000106ff7812 */ /* 0x004fe2000782c0ff */
[----:B------:R-:W2:Y:S02]  /*31e0*/  SYNCS.PHASECHK.TRANS64.TRYWAIT P0, [UR7+0xf0], R0 ;  /* 0x0000f000ff0075a7 */ /* 0x000ea40008001107 */
[----:B-123--:R-:W-:Y:S10]  /*31f0*/  @!P0 BRA `(.L_x_56) ;  /* 0x0000006000388947 */ /* 0x00eff40003800000 */
.L_x_154:
[----:B------:R-:W-:Y:S01]  /*3200*/  IADD3 R10, PT, PT, R10, 0x1, RZ ;  /* 0x000000010a0a7810 */ /* 0x000fe20007ffe0ff */
[----:B------:R-:W-:Y:S06]  /*3210*/  BRA.U !UP3, `(.L_x_57) ;  /* 0x000000010bc07547 */ /* 0x000fec000b800000 */
[----:B------:R-:W-:Y:S01]  /*3220*/  UPLOP3.LUT UP4, UPT, UPT, UPT, UPT, 0x40, 0x4 ;  /* 0x000000000004789c */ /* 0x000fe20003f8e870 */
[----:B------:R-:W-:Y:S01]  /*3230*/  UMOV UR13, UR9 ;  /* 0x00000009000d7c82 */ /* 0x000fe20008000000 */
[----:B------:R-:W-:Y:S01]  /*3240*/  UMOV UR12, UR4 ;  /* 0x00000004000c7c82 */ /* 0x000fe20008000000 */
[----:B------:R-:W-:-:S08]  /*3250*/  UMOV UR17, UR14 ;  /* 0x0000000e00117c82 */ /* 0x000fd00008000000 */
.L_x_60:
[----:B------:R-:W-:Y:S02]  /*3260*/  UIADD3 UR13, UPT, UPT, UR13, 0x1, URZ ;  /* 0x000000010d0d7890 */ /* 0x000fe4000fffe0ff */
[----:B--2---:R-:W-:Y:S02]  /*3270*/  ULEA UR6, UR17, UR5, 0x3 ;  /* 0x0000000511067291 */ /* 0x004fe4000f8e18ff */
[----:B------:R-:W-:Y:S01]  /*3280*/  UISETP.NE.AND UP0, UPT, UR13, URZ, UPT ;  /* 0x000000ff0d00728c */ /* 0x000fe2000bf05270 */
[----:B---3--:R-:W-:Y:S10]  /*3290*/  @P2 BRA `(.L_x_58) ;  /* 0x00000000000c2947 */ /* 0x008ff40003800000 */
[----:B-1----:R-:W-:Y:S04]  /*32a0*/  SHF.L.U32 R2, R8, 0x1f, RZ ;  /* 0x0000001f08027819 */ /* 0x002fe800000006ff */
[----:B------:R-:W1:Y:S02]  /*32b0*/  SYNCS.PHASECHK.TRANS64.TRYWAIT P0, [UR6], R2 ;  /* 0x00000002ff0075a7 */ /* 0x000e640008001106 */
[----:B-1----:R-:W-:Y:S05]  /*32c0*/  @!P0 BRA `(.L_x_59) ;  /* 0x00000060001c8947 */ /* 0x002fea0003800000 */
.L_x_58:
[----:B------:R-:W-:Y:S01]  /*32d0*/  UISETP.NE.AND UP1, UPT, UR12, 0x1, UPT ;  /* 0x000000010c00788c */ /* 0x000fe2000bf25270 */
[----:B------:R-:W-:Y:S01]  /*32e0*/  PLOP3.LUT P2, PT, PT, PT, PT, 0x80, 0x8 ;  /* 0x000000000008781c */ /* 0x000fe20003f4f070 */
[----:B------:R-:W-:Y:S02]  /*32f0*/  UIADD3 UR14, UPT, UPT, UR17, 0x1, URZ ;  /* 0x00000001110e7890 */ /* 0x000fe4000fffe0ff */
[----:B------:R-:W-:Y:S02]  /*3300*/  ULEA UR28, UR17, UR11, 0xa ;  /* 0x0000000b111c7291 */ /* 0x000fe4000f8e50ff */
[----:B------:R-:W-:Y:S01]  /*3310*/  UISETP.NE.AND UP2, UPT, UR14, 0x6, UPT ;  /* 0x000000060e00788c */ /* 0x000fe2000bf45270 */
[----:B------:R-:W-:Y:S01]  /*3320*/  PLOP3.LUT P0, PT, PT, PT, UP1, 0x80, 0x8 ;  /* 0x000000000008781c */ /* 0x000fe20003f0f018 */
[----:B------:R-:W-:Y:S02]  /*3330*/  UIADD3 UR40, UPT, UPT, UR28, 0x2, URZ ;  /* 0x000000021c287890 */ /* 0x000fe4000fffe0ff */
[----:B------:R-:W-:Y:S02]  /*3340*/  USEL UR27, URZ, 0x1, UP2 ;  /* 0x00000001ff1b7887 */ /* 0x000fe40009000000 */
[----:B------:R-:W-:Y:S02]  /*3350*/  USEL UR14, UR14, URZ, UP2 ;  /* 0x000000ff0e0e7287 */ /* 0x000fe40009000000 */
[----:B------:R-:W-:Y:S02]  /*3360*/  UIADD3 UR36, UPT, UPT, UR28, 0x4, URZ ;  /* 0x000000041c247890 */ /* 0x000fe4000fffe0ff */
[----:B------:R-:W-:Y:S01]  /*3370*/  @UP1 ULEA UR26, UR14, UR5, 0x3 ;  /* 0x000000050e1a1291 */ /* 0x000fe2000f8e18ff */
[----:B------:R-:W-:Y:S01]  /*3380*/  LOP3.LUT R8, R8, UR27, RZ, 0x3c, !PT ;  /* 0x0000001b08087c12 */ /* 0x000fe2000f8e3cff */
[----:B------:R-:W-:Y:S02]  /*3390*/  UIADD3 UR32, UPT, UPT, UR28, 0x6, URZ ;  /* 0x000000061c207890 */ /* 0x000fe4000fffe0ff */
[----:B------:R-:W-:Y:S01]  /*33a0*/  UIADD3 UR6, UPT, UPT, UR6, 0x30, URZ ;  /* 0x0000003006067890 */ /* 0x000fe2000fffe0ff */
[----:B-1----:R-:W-:Y:S01]  /*33b0*/  @P0 SHF.L.U32 R0, R8, 0x1f, RZ ;  /* 0x0000001f08000819 */ /* 0x002fe200000006ff */
[----:B------:R-:W-:Y:S01]  /*33c0*/  UIADD3 UR12, UPT, UPT, UR12, -0x1, URZ ;  /* 0xffffffff0c0c7890 */ /* 0x000fe2000fffe0ff */
[----:B------:R-:W-:Y:S02]  /*33d0*/  UMOV UR29, 0x40004040 ;  /* 0x40004040001d7882 */ /* 0x000fe40000000000 */
[----:B------:R2:W3:Y:S01]  /*33e0*/  @P0 SYNCS.PHASECHK.TRANS64.TRYWAIT P2, [UR26], R0 ;  /* 0x00000000ff0005a7 */ /* 0x0004e2000804111a */
[----:B------:R-:W-:Y:S01]  /*33f0*/  ULEA UR26, UR17, UR10, 0xa ;  /* 0x0000000a111a7291 */ /* 0x000fe2000f8e50ff */
[----:B------:R-:W-:Y:S01]  /*3400*/  UMOV UR27, 0x40004040 ;  /* 0x40004040001b7882 */ /* 0x000fe20000000000 */
[----:B------:R-:W-:Y:S02]  /*3410*/  UMOV UR41, 0x40004040 ;  /* 0x4000404000297882 */ /* 0x000fe40000000000 */
[----:B------:R-:W-:Y:S02]  /*3420*/  UIADD3 UR38, UPT, UPT, UR26, 0x2, URZ ;  /* 0x000000021a267890 */ /* 0x000fe4000fffe0ff */
[----:B------:R-:W-:Y:S02]  /*3430*/  UIADD3 UR34, UPT, UPT, UR26, 0x4, URZ ;  /* 0x000000041a227890 */ /* 0x000fe4000fffe0ff */
[----:B------:R-:W-:Y:S01]  /*3440*/  UIADD3 UR30, UPT, UPT, UR26, 0x6, URZ ;  /* 0x000000061a1e7890 */ /* 0x000fe2000fffe0ff */
[----:B------:R2:W-:Y:S01]  /*3450*/  UTCHMMA gdesc[UR26], gdesc[UR28], tmem[UR8], tmem[UR24], idesc[UR25], UP4 ;  /* 0x00ff181c1a0075ea */ /* 0x0005e2000a000008 */
[----:B------:R-:W-:Y:S01]  /*3460*/  UPLOP3.LUT UP4, UPT, UPT, UPT, UPT, 0x80, 0x8 ;  /* 0x000000000008789c */ /* 0x000fe20003f8f070 */
[----:B------:R-:W-:Y:S01]  /*3470*/  UMOV UR39, 0x40004040 ;  /* 0x4000404000277882 */ /* 0x000fe20000000000 */
[----:B------:R-:W-:Y:S01]  /*3480*/  UMOV UR37, 0x40004040 ;  /* 0x4000404000257882 */ /* 0x000fe20000000000 */
[----:B------:R2:W-:Y:S01]  /*3490*/  UTCHMMA gdesc[UR38], gdesc[UR40], tmem[UR8], tmem[UR22], idesc[UR23], UPT ;  /* 0x00ff1628260075ea */ /* 0x0005e2000b800008 */
[----:B------:R-:W-:Y:S01]  /*34a0*/  UMOV UR35, 0x40004040 ;  /* 0x4000404000237882 */ /* 0x000fe20000000000 */
[----:B------:R-:W-:Y:S01]  /*34b0*/  UMOV UR33, 0x40004040 ;  /* 0x4000404000217882 */ /* 0x000fe20000000000 */
[----:B------:R-:W-:Y:S01]  /*34c0*/  UMOV UR31, 0x40004040 ;  /* 0x40004040001f7882 */ /* 0x000fe20000000000 */
[----:B------:R2:W-:Y:S01]  /*34d0*/  UTCHMMA gdesc[UR34], gdesc[UR36], tmem[UR8], tmem[UR20], idesc[UR21], UPT ;  /* 0x00ff1424220075ea */ /* 0x0005e2000b800008 */
[----:B------:R2:W-:Y:S01]  /*34e0*/  UTCHMMA gdesc[UR30], gdesc[UR32], tmem[UR8], tmem[UR18], idesc[UR19], UPT ;  /* 0x00ff12201e0075ea */ /* 0x0005e2000b800008 */
[----:B------:R2:W-:Y:S01]  /*34f0*/  UTCBAR [UR6], URZ ;  /* 0x000000ff060073e9 */ /* 0x0005e200080000ff */
[----:B------:R-:W-:Y:S01]  /*3500*/  UMOV UR17, UR14 ;  /* 0x0000000e00117c82 */ /* 0x000fe20008000000 */
[----:B------:R-:W-:Y:S05]  /*3510*/  BRA.U UP0, `(.L_x_60) ;  /* 0xfffffffd00507547 */ /* 0x000fea000b83ffff */
.L_x_57:
[----:B------:R-:W-:Y:S01]  /*3520*/  UIADD3 UR15, UPT, UPT, UR15, 0x1, URZ ;  /* 0x000000010f0f7890 */ /* 0x000fe2000fffe0ff */
[C---:B------:R-:W-:Y:S01]  /*3530*/  ISETP.NE.AND P0, PT, R10.reuse, 0x2, PT ;  /* 0x000000020a00780c */ /* 0x040fe20003f05270 */
[----:B------:R-:W-:Y:S02]  /*3540*/  UIADD3 UR7, UPT, UPT, UR7, 0xd0, URZ ;  /* 0x000000d007077890 */ /* 0x000fe4000fffe0ff */
[----:B------:R-:W-:Y:S01]  /*3550*/  UISETP.NE.AND UP0, UPT, UR15, 0x4, UPT ;  /* 0x000000040f00788c */ /* 0x000fe2000bf05270 */
[----:B-12---:R-:W-:Y:S02]  /*3560*/  SEL R0, RZ, 0x1, P0 ;  /* 0x00000001ff007807 */ /* 0x006fe40000000000 */
[----:B------:R-:W-:Y:S01]  /*3570*/  SEL R10, R10, RZ, P0 ;  /* 0x000000ff0a0a7207 */ /* 0x000fe20000000000 */
[----:B------:R-:W-:Y:S01]  /*3580*/  USEL UR6, URZ, 0x1, UP0 ;  /* 0x00000001ff067887 */ /* 0x000fe20008000000 */
[----:B------:R-:W-:Y:S01]  /*3590*/  LOP3.LUT R9, R9, R0, RZ, 0x3c, !PT ;  /* 0x0000000009097212 */ /* 0x000fe200078e3cff */
[----:B------:R-:W-:Y:S01]  /*35a0*/  USEL UR15, UR15, URZ, UP0 ;  /* 0x000000ff0f0f7287 */ /* 0x000fe20008000000 */
[----:B------:R1:W-:Y:S03]  /*35b0*/  UTCBAR [UR7], URZ ;  /* 0x000000ff070073e9 */ /* 0x0003e600080000ff */
[----:B------:R-:W-:Y:S01]  /*35c0*/  LOP3.LUT R11, R11, UR6, RZ, 0x3c, !PT ;  /* 0x000000060b0b7c12 */ /* 0x000fe2000f8e3cff */
[----:B------:R-:W-:Y:S07]  /*35d0*/  @P1 BRA `(.L_x_61) ;  /* 0xfffffff800a01947 */ /* 0x000fee000383ffff */
[----:B------:R-:W2:Y:S01]  /*35e0*/  S2UR UR4, SR_CgaCtaId ;  /* 0x00000000000479c3 */ /* 0x000ea20000008800 */
[----:B------:R-:W-:Y:S01]  /*35f0*/  ELECT P0, URZ, PT ;  /* 0x0000000000ff782f */ /* 0x000fe20003800000 */
[----:B------:R-:W-:Y:S01]  /*3600*/  IMAD.MOV.U32 R0, RZ, RZ, 0x1 ;  /* 0x00000001ff007424 */ /* 0x000fe200078e00ff */
[----:B------:R-:W-:Y:S01]  /*3610*/  UIADD3 UR5, UPT, UPT, UR5, 0xf0, URZ ;  /* 0x000000f005057890 */ /* 0x000fe2000fffe0ff */
[----:B------:R-:W-:Y:S01]  /*3620*/  SHF.L.U32 R2, R11, 0x1f, RZ ;  /* 0x0000001f0b027819 */ /* 0x000fe200000006ff */
[----:B------:R-:W-:-:S03]  /*3630*/  UMOV UR6, 0x40 ;  /* 0x0000004000067882 */ /* 0x000fc60000000000 */
[----:B------:R-:W-:Y:S01]  /*3640*/  UVIRTCOUNT.DEALLOC.SMPOOL 0x80 ;  /* 0x000000800000784c */ /* 0x000fe20000000000 */
[----:B--2---:R-:W-:Y:S02]  /*3650*/  ULEA UR4, UR4, UR6, 0x18 ;  /* 0x0000000604047291 */ /* 0x004fe4000f8ec0ff */
[----:B------:R-:W-:-:S07]  /*3660*/  ULEA UR6, UR15, UR5, 0x3 ;  /* 0x000000050f067291 */ /* 0x000fce000f8e18ff */
[----:B------:R2:W-:Y:S02]  /*3670*/  @P0 STS.U8 [UR4+0x1c], R0 ;  /* 0x00001c00ff000988 */ /* 0x0005e40008000004 */
[----:B------:R-:W4:Y:S02]  /*3680*/  SYNCS.PHASECHK.TRANS64.TRYWAIT P0, [UR6], R2 ;  /* 0x00000002ff0075a7 */ /* 0x000f240008001106 */
[----:B--2-4-:R-:W-:Y:S05]  /*3690*/  @!P0 BRA `(.L_x_62) ;  /* 0x0000005c00408947 */ /* 0x014fea0003800000 */
.L_x_157:
[----:B-1----:R-:W-:-:S04]  /*36a0*/  UIADD3 UR7, UPT, UPT, UR15, 0x1, URZ ;  /* 0x000000010f077890 */ /* 0x002fc8000fffe0ff */
[----:B------:R-:W-:-:S04]  /*36b0*/  UISETP.NE.AND UP0, UPT, UR7, 0x4, UPT ;  /* 0x000000040700788c */ /* 0x000fc8000bf05270 */
[----:B------:R-:W-:Y:S02]  /*36c0*/  USEL UR8, URZ, 0x1, UP0 ;  /* 0x00000001ff087887 */ /* 0x000fe40008000000 */
[----:B------:R-:W-:-:S04]  /*36d0*/  USEL UR7, UR7, URZ, UP0 ;  /* 0x000000ff07077287 */ /* 0x000fc80008000000 */
[----:B------:R-:W-:Y:S01]  /*36e0*/  ULEA UR6, UR7, UR5, 0x3 ;  /* 0x0000000507067291 */ /* 0x000fe2000f8e18ff */
[----:B--2---:R-:W-:-:S04]  /*36f0*/  LOP3.LUT R2, R11, UR8, RZ, 0x3c, !PT ;  /* 0x000000080b027c12 */ /* 0x004fc8000f8e3cff */
[----:B------:R-:W-:-:S04]  /*3700*/  SHF.L.U32 R3, R2, 0x1f, RZ ;  /* 0x0000001f02037819 */ /* 0x000fc800000006ff */
[----:B------:R-:W1:Y:S02]  /*3710*/  SYNCS.PHASECHK.TRANS64.TRYWAIT P0, [UR6], R3 ;  /* 0x00000003ff0075a7 */ /* 0x000e640008001106 */
[----:B-1----:R-:W-:Y:S05]  /*3720*/  @!P0 BRA `(.L_x_63) ;  /* 0x0000005c00348947 */ /* 0x002fea0003800000 */
.L_x_159:
        /* <DEDUP_REMOVED lines=9> */
.L_x_161:
[----:B------:R-:W-:-:S04]  /*37c0*/  UIADD3 UR7, UPT, UPT, UR7, 0x1, URZ ;  /* 0x0000000107077890 */ /* 0x000fc8000fffe0ff */
[----:B------:R-:W-:-:S04]  /*37d0*/  UISETP.NE.AND UP0, UPT, UR7, 0x4, UPT ;  /* 0x000000040700788c */ /* 0x000fc8000bf05270 */
[----:B------:R-:W-:Y:S02]  /*37e0*/  USEL UR6, URZ, 0x1, UP0 ;  /* 0x00000001ff067887 */ /* 0x000fe40008000000 */
[----:B------:R-:W-:-:S04]  /*37f0*/  USEL UR7, UR7, URZ, UP0 ;  /* 0x000000ff07077287 */ /* 0x000fc80008000000 */
[----:B------:R-:W-:Y:S01]  /*3800*/  ULEA UR7, UR7, UR5, 0x3 ;  /* 0x0000000507077291 */ /* 0x000fe2000f8e18ff */
[----:B------:R-:W-:-:S04]  /*3810*/  LOP3.LUT R2, R2, UR6, RZ, 0x3c, !PT ;  /* 0x0000000602027c12 */ /* 0x000fc8000f8e3cff */
[----:B------:R-:W-:-:S04]  /*3820*/  SHF.L.U32 R2, R2, 0x1f, RZ ;  /* 0x0000001f02027819 */ /* 0x000fc800000006ff */
[----:B------:R-:W2:Y:S02]  /*3830*/  SYNCS.PHASECHK.TRANS64.TRYWAIT P0, [UR7], R2 ;  /* 0x00000002ff0075a7 */ /* 0x000ea40008001107 */
[----:B--2---:R-:W-:Y:S05]  /*3840*/  @!P0 BRA `(.L_x_65) ;  /* 0x0000005c001c8947 */ /* 0x004fea0003800000 */
.L_x_163:
[----:B------:R-:W-:Y:S01]  /*3850*/  NOP ;  /* 0x0000000000007918 */ /* 0x000fe20000000000 */
[----:B-1----:R-:W1:Y:S01]  /*3860*/  LDS R0, [UR4+0x14] ;  /* 0x00001404ff007984 */ /* 0x002e620008000800 */
[----:B------:R-:W-:Y:S01]  /*3870*/  ULOP3.LUT UR6, UR16, 0xffff, URZ, 0xc0, !UPT ;  /* 0x0000ffff10067892 */ /* 0x000fe2000f8ec0ff */
[----:B------:R-:W-:Y:S01]  /*3880*/  UMOV UR8, 0xffff ;  /* 0x0000ffff00087882 */ /* 0x000fe20000000000 */
[----:B------:R-:W-:Y:S02]  /*3890*/  UMOV UR5, 0x1 ;  /* 0x0000000100057882 */ /* 0x000fe40000000000 */
[----:B------:R-:W-:-:S04]  /*38a0*/  USHF.R.U32.HI UR6, URZ, 0x5, UR6 ;  /* 0x00000005ff067899 */ /* 0x000fc80008011606 */
[----:B------:R-:W-:Y:S02]  /*38b0*/  USHF.L.U32 UR8, UR8, UR6, URZ ;  /* 0x0000000608087299 */ /* 0x000fe400080006ff */
[----:B------:R-:W-:-:S04]  /*38c0*/  USHF.L.U32 UR5, UR5, UR6, URZ ;  /* 0x0000000605057299 */ /* 0x000fc800080006ff */
[----:B-1----:R-:W-:-:S04]  /*38d0*/  LOP3.LUT R0, R0, UR8, RZ, 0xc0, !PT ;  /* 0x0000000800007c12 */ /* 0x002fc8000f8ec0ff */
[----:B------:R-:W-:-:S13]  /*38e0*/  ISETP.NE.AND P0, PT, R0, UR8, PT ;  /* 0x0000000800007c0c */ /* 0x000fda000bf05270 */
[----:B------:R-:W-:Y:S05]  /*38f0*/  @P0 BRA `(.L_x_66) ;  /* 0x0000000000580947 */ /* 0x000fea0003800000 */
[----:B------:R-:W1:Y:S02]  /*3900*/  LDS R0, [UR4+0x18] ;  /* 0x00001804ff007984 */ /* 0x000e640008000800 */
[----:B-1----:R-:W-:-:S04]  /*3910*/  LOP3.LUT R0, R0, UR5, RZ, 0xc0, !PT ;  /* 0x0000000500007c12 */ /* 0x002fc8000f8ec0ff */
[----:B------:R-:W-:-:S13]  /*3920*/  ISETP.NE.AND P0, PT, R0, UR5, PT ;  /* 0x0000000500007c0c */ /* 0x000fda000bf05270 */
[----:B------:R-:W-:Y:S05]  /*3930*/  @P0 BRA `(.L_x_67) ;  /* 0x00000000003c0947 */ /* 0x000fea0003800000 */
[----:B------:R-:W1:Y:S01]  /*3940*/  S2R R2, SR_LANEID ;  /* 0x0000000000027919 */ /* 0x000e620000000000 */
[----:B------:R-:W-:Y:S01]  /*3950*/  ULOP3.LUT UR8, URZ, UR8, URZ, 0x33, !UPT ;  /* 0x00000008ff087292 */ /* 0x000fe2000f8e33ff */
[----:B------:R-:W-:Y:S02]  /*3960*/  VOTEU.ANY UR7, UPT, PT ;  /* 0x0000000000077886 */ /* 0x000fe400038e0100 */
[----:B------:R-:W-:-:S03]  /*3970*/  UFLO.U32 UR7, UR7 ;  /* 0x00000007000772bd */ /* 0x000fc600080e0000 */
[----:B------:R-:W-:-:S04]  /*3980*/  IMAD.U32 R0, RZ, RZ, UR8 ;  /* 0x00000008ff007e24 */ /* 0x000fc8000f8e00ff */
[----:B------:R2:W4:Y:S02]  /*3990*/  REDUX UR6, R0 ;  /* 0x00000000000673c4 */ /* 0x0005240000000000 */
[----:B------:R1:W-:Y:S02]  /*39a0*/  UTCATOMSWS.AND URZ, UR8 ;  /* 0x0000000800ff79e3 */ /* 0x0003e40008000000 */
[----:B-1----:R-:W-:Y:S02]  /*39b0*/  ISETP.EQ.U32.AND P0, PT, R2, UR7, PT ;  /* 0x0000000702007c0c */ /* 0x002fe4000bf02070 */
[----:B--2---:R-:W-:Y:S02]  /*39c0*/  LOP3.LUT R0, RZ, UR5, RZ, 0x33, !PT ;  /* 0x00000005ff007c12 */ /* 0x004fe4000f8e33ff */
[----:B----4-:R-:W-:Y:S02]  /*39d0*/  MOV R2, UR6 ;  /* 0x0000000600027c02 */ /* 0x010fe40008000f00 */
[----:B------:R-:W1:Y:S07]  /*39e0*/  REDUX UR5, R0 ;  /* 0x00000000000573c4 */ /* 0x000e6e0000000000 */
[----:B------:R2:W-:Y:S01]  /*39f0*/  @P0 ATOMS.AND RZ, [UR4+0x14], R2 ;  /* 0x00001402ffff098c */ /* 0x0005e2000a800004 */
[----:B-1----:R-:W-:-:S05]  /*3a00*/  IMAD.U32 R0, RZ, RZ, UR5 ;  /* 0x00000005ff007e24 */ /* 0x002fca000f8e00ff */
[----:B------:R2:W-:Y:S01]  /*3a10*/  @P0 ATOMS.AND RZ, [UR4+0x18], R0 ;  /* 0x00001800ffff098c */ /* 0x0005e2000a800004 */
[----:B------:R-:W-:Y:S05]  /*3a20*/  BRA `(.L_x_68) ;  /* 0x0000000000147947 */ /* 0x000fea0003800000 */
.L_x_67:
[----:B------:R-:W-:Y:S02]  /*3a30*/  MOV R2, 0x3a50 ;  /* 0x00003a5000027802 */ /* 0x000fe40000000f00 */
[----:B---3-5:R-:W-:Y:S05]  /*3a40*/  CALL.REL.NOINC `($__internal_0_$__cuda_sm10x_tcgen05_guardrail_trap_col_being_dealloced_not_returned_by_alloc) ;  /* 0x0000006000047944 */ /* 0x028fea0003c00000 */
[----:B------:R-:W-:Y:S05]  /*3a50*/  BRA `(.L_x_68) ;  /* 0x0000000000087947 */ /* 0x000fea0003800000 */
.L_x_66:
[----:B------:R-:W-:Y:S02]  /*3a60*/  MOV R2, 0x3a80 ;  /* 0x00003a8000027802 */ /* 0x000fe40000000f00 */
[----:B---3-5:R-:W-:Y:S05]  /*3a70*/  CALL.REL.NOINC `($__internal_2_$__cuda_sm10x_tcgen05_guardrail_trap_unallocated_columns_being_dealloced) ;  /* 0x0000006000107944 */ /* 0x028fea0003c00000 */
.L_x_68:
[----:B------:R-:W-:Y:S01]  /*3a80*/  NOP ;  /* 0x0000000000007918 */ /* 0x000fe20000000000 */
[----:B------:R-:W-:Y:S05]  /*3a90*/  EXIT ;  /* 0x000000000000794d */ /* 0x000fea0003800000 */
.L_x_50:
[----:B------:R-:W-:-:S09]  /*3aa0*/  UISETP.NE.OR UP2, UPT, UR8, 0x3, !UP2 ;  /* 0x000000030800788c */ /* 0x000fd2000d745670 */
[----:B------:R-:W-:Y:S05]  /*3ab0*/  BRA.U UP2, `(.L_x_69) ;  /* 0x0000001102087547 */ /* 0x000fea000b800000 */
[----:B------:R-:W1:Y:S01]  /*3ac0*/  LDC R0, c[0x0][0xb30] ;  /* 0x0002cc00ff007b82 */ /* 0x000e620000000800 */
[----:B------:R-:W2:Y:S01]  /*3ad0*/  LDCU.64 UR8, c[0x0][0x888] ;  /* 0x00011100ff0877ac */ /* 0x000ea20008000a00 */
[----:B------:R-:W-:Y:S02]  /*3ae0*/  HFMA2 R27, -RZ, RZ, 0, 0 ;  /* 0x00000000ff1b7431 */ /* 0x000fe400000001ff */
[----:B------:R-:W-:Y:S01]  /*3af0*/  IMAD.MOV.U32 R29, RZ, RZ, 0x1 ;  /* 0x00000001ff1d7424 */ /* 0x000fe200078e00ff */
[----:B------:R-:W-:Y:S01]  /*3b00*/  MOV R25, 0x2000 ;  /* 0x0000200000197802 */ /* 0x000fe20000000f00 */
[----:B------:R-:W4:Y:S01]  /*3b10*/  LDCU.64 UR4, c[0x0][0x890] ;  /* 0x00011200ff0477ac */ /* 0x000f220008000a00 */
[----:B------:R-:W-:Y:S01]  /*3b20*/  IMAD.MOV.U32 R28, RZ, RZ, RZ ;  /* 0x000000ffff1c7224 */ /* 0x000fe200078e00ff */
[----:B------:R-:W3:Y:S01]  /*3b30*/  LDC R24, c[0x0][0x370] ;  /* 0x0000dc00ff187b82 */ /* 0x000ee20000000800 */
[----:B------:R-:W-:Y:S01]  /*3b40*/  UMOV UR7, 0x400 ;  /* 0x0000040000077882 */ /* 0x000fe20000000000 */
[----:B------:R-:W-:-:S02]  /*3b50*/  UPLOP3.LUT UP1, UPT, UPT, UPT, UPT, 0x40, 0x4 ;  /* 0x000000000004789c */ /* 0x000fc40003f2e870 */
[----:B------:R-:W-:-:S04]  /*3b60*/  ULEA UR7, UR37, UR7, 0x18 ;  /* 0x0000000725077291 */ /* 0x000fc8000f8ec0ff */
[----:B------:R-:W3:Y:S01]  /*3b70*/  LDC R3, c[0x0][0xb0c] ;  /* 0x0002c300ff037b82 */ /* 0x000ee20000000800 */
[----:B------:R-:W-:Y:S02]  /*3b80*/  UIADD3 UR13, UPT, UPT, UR7, 0x78, URZ ;  /* 0x00000078070d7890 */ /* 0x000fe4000fffe0ff */
[----:B--2---:R-:W-:Y:S02]  /*3b90*/  UISETP.NE.U32.AND UP2, UPT, UR8, URZ, UPT ;  /* 0x000000ff0800728c */ /* 0x004fe4000bf45070 */
[----:B------:R-:W-:Y:S02]  /*3ba0*/  UIADD3 UR33, UPT, UPT, UR7, 0x60, URZ ;  /* 0x0000006007217890 */ /* 0x000fe4000fffe0ff */
[----:B----4-:R-:W-:Y:S01]  /*3bb0*/  UISETP.NE.U32.AND UP3, UPT, UR4, URZ, UPT ;  /* 0x000000ff0400728c */ /* 0x010fe2000bf65070 */
[----:B------:R-:W2:Y:S01]  /*3bc0*/  LDC R18, c[0x0][0xb20] ;  /* 0x0002c800ff127b82 */ /* 0x000ea20000000800 */
[----:B-1----:R-:W-:Y:S01]  /*3bd0*/  ISETP.NE.AND P1, PT, R0, 0x1, PT ;  /* 0x000000010000780c */ /* 0x002fe20003f25270 */
[----:B------:R-:W-:-:S02]  /*3be0*/  UISETP.NE.AND.EX UP2, UPT, UR9, URZ, UPT, UP2 ;  /* 0x000000ff0900728c */ /* 0x000fc4000bf45320 */
[----:B------:R-:W-:Y:S02]  /*3bf0*/  UIADD3 UR25, UPT, UPT, UR7, 0x68, URZ ;  /* 0x0000006807197890 */ /* 0x000fe4000fffe0ff */
[----:B------:R-:W-:Y:S02]  /*3c00*/  UIADD3 UR17, UPT, UPT, UR7, 0x70, URZ ;  /* 0x0000007007117890 */ /* 0x000fe4000fffe0ff */
[----:B------:R-:W1:Y:S01]  /*3c10*/  LDC.64 R30, c[0x0][0x348] ;  /* 0x0000d200ff1e7b82 */ /* 0x000e620000000a00 */
[----:B------:R-:W-:Y:S02]  /*3c20*/  UPRMT UR13, UR37, 0x654, UR13 ;  /* 0x00000654250d7896 */ /* 0x000fe4000800000d */
[----:B------:R-:W-:-:S05]  /*3c30*/  UISETP.NE.AND.EX UP3, UPT, UR5, URZ, UPT, UP3 ;  /* 0x000000ff0500728c */ /* 0x000fca000bf65330 */
[----:B------:R-:W4:Y:S08]  /*3c40*/  LDC.64 R16, c[0x0][0xb10] ;  /* 0x0002c400ff107b82 */ /* 0x000f300000000a00 */
[----:B------:R-:W1:Y:S08]  /*3c50*/  LDC.64 R6, c[0x0][0xb18] ;  /* 0x0002c600ff067b82 */ /* 0x000e700000000a00 */
[----:B------:R-:W1:Y:S08]  /*3c60*/  LDC.64 R4, c[0x0][0xb28] ;  /* 0x0002ca00ff047b82 */ /* 0x000e700000000a00 */
[----:B--23--:R-:W1:Y:S02]  /*3c70*/  LDC R19, c[0x0][0x374] ;  /* 0x0000dd00ff137b82 */ /* 0x00ce640000000800 */
.L_x_80:
[C---:B------:R-:W-:Y:S02]  /*3c80*/  LEA R0, R28.reuse, UR7, 0x3 ;  /* 0x000000071c007c11 */ /* 0x040fe4000f8e18ff */
[----:B------:R-:W-:Y:S02]  /*3c90*/  SHF.L.U32 R2, R27, 0x1f, RZ ;  /* 0x0000001f1b027819 */ /* 0x000fe400000006ff */
[----:B------:R-:W-:Y:S02]  /*3ca0*/  LEA R20, R28, UR7, 0x4 ;  /* 0x000000071c147c11 */ /* 0x000fe4000f8e20ff */
[----:B--2---:R-:W2:Y:S02]  /*3cb0*/  SYNCS.PHASECHK.TRANS64.TRYWAIT P0, [R0+URZ+0xb0], R2 ;  /* 0x0000b002000075a7 */ /* 0x004ea400080011ff */
[----:B--2---:R-:W-:Y:S05]  /*3cc0*/  @!P0 BRA `(.L_x_70) ;  /* 0x0000005800148947 */ /* 0x004fea0003800000 */
.L_x_164:
[----:B------:R-:W-:Y:S01]  /*3cd0*/  ISETP.GE.AND P0, PT, R40, 0x1, PT ;  /* 0x000000012800780c */ /* 0x000fe20003f06270 */
[----:B------:R-:W3:Y:S01]  /*3ce0*/  LDS.128 R20, [R20+0x140] ;  /* 0x0001400014147984 */ /* 0x000ee20000000c00 */
[----:B--2---:R-:W-:Y:S01]  /*3cf0*/  VIADD R0, R0, 0xc0 ;  /* 0x000000c000007836 */ /* 0x004fe20000000000 */
[----:B------:R-:W-:Y:S01]  /*3d00*/  @!PT LDS RZ, [RZ] ;  /* 0x00000000fffff984 */ /* 0x000fe20000000800 */
[----:B------:R-:W-:Y:S01]  /*3d10*/  @!PT LDS RZ, [RZ] ;  /* 0x00000000fffff984 */ /* 0x000fe20000000800 */
[----:B------:R-:W-:Y:S01]  /*3d20*/  @!PT LDS RZ, [RZ] ;  /* 0x00000000fffff984 */ /* 0x000fe20000000800 */
[----:B------:R-:W-:Y:S01]  /*3d30*/  @!PT LDS RZ, [RZ] ;  /* 0x00000000fffff984 */ /* 0x000fe20000000800 */
[----:B------:R2:W-:Y:S06]  /*3d40*/  MEMBAR.ALL.CTA ;  /* 0x0000000000007992 */ /* 0x0005ec0000008000 */
[----:B--2---:R-:W2:Y:S01]  /*3d50*/  FENCE.VIEW.ASYNC.S ;  /* 0x00000000000073c6 */ /* 0x004ea20000000000 */
[----:B------:R-:W-:Y:S04]  /*3d60*/  PRMT R0, RZ, 0x654, R0 ;  /* 0x00000654ff007816 */ /* 0x000fe80000000000 */
[----:B--2---:R2:W-:Y:S01]  /*3d70*/  SYNCS.ARRIVE.TRANS64.RED.A1T0 RZ, [R0+URZ], RZ ;  /* 0x000000ff00ff79a7 */ /* 0x0045e200081004ff */
[----:B---3--:R-:W-:Y:S11]  /*3d80*/  LOP3.LUT P3, RZ, R22, 0x1, RZ, 0xc0, !PT ;  /* 0x0000000116ff7812 */ /* 0x008ff6000786c0ff */
[----:B------:R-:W-:Y:S02]  /*3d90*/  @!UPT UIADD3 URZ, UPT, UPT, URZ, URZ, URZ ;  /* 0x000000fffffff290 */ /* 0x000fe4000fffe0ff */
[----:B------:R-:W-:Y:S02]  /*3da0*/  @P3 MOV R11, R20 ;  /* 0x00000014000b3202 */ /* 0x000fe40000000f00 */
[----:B------:R-:W-:Y:S01]  /*3db0*/  @P3 LOP3.LUT R10, R21, 0xffff, RZ, 0xc0, !PT ;  /* 0x0000ffff150a3812 */ /* 0x000fe200078ec0ff */
[----:B--2---:R-:W-:Y:S06]  /*3dc0*/  @!P0 BRA `(.L_x_71) ;  /* 0x0000000000a48947 */ /* 0x004fec0003800000 */
[-C--:B-1----:R-:W-:Y:S01]  /*3dd0*/  IMAD.HI.U32 R0, R19, R7.reuse, RZ ;  /* 0x0000000713007227 */ /* 0x082fe200078e00ff */
[----:B------:R-:W-:Y:S02]  /*3de0*/  ISETP.NE.AND P0, PT, R6, 0x1, PT ;  /* 0x000000010600780c */ /* 0x000fe40003f05270 */
[----:B------:R-:W-:Y:S01]  /*3df0*/  ISETP.NE.AND P2, PT, R40, 0x1, PT ;  /* 0x000000012800780c */ /* 0x000fe20003f45270 */
[----:B----4-:R-:W-:Y:S01]  /*3e00*/  IMAD.HI.U32 R9, R24, R16, RZ ;  /* 0x0000001018097227 */ /* 0x010fe200078e00ff */
[----:B------:R-:W-:Y:S02]  /*3e10*/  SHF.R.U32.HI R0, RZ, R18, R0 ;  /* 0x00000012ff007219 */ /* 0x000fe40000011600 */
[----:B------:R-:W-:Y:S01]  /*3e20*/  ISETP.NE.AND P4, PT, R3, 0x1, PT ;  /* 0x000000010300780c */ /* 0x000fe20003f85270 */
[----:B------:R-:W-:Y:S01]  /*3e30*/  IMAD.HI.U32 R13, R10, R7, RZ ;  /* 0x000000070a0d7227 */ /* 0x000fe200078e00ff */
[----:B------:R-:W-:Y:S02]  /*3e40*/  SHF.R.U32.HI R9, RZ, R17, R9 ;  /* 0x00000011ff097219 */ /* 0x000fe40000011609 */
[----:B------:R-:W-:Y:S01]  /*3e50*/  SEL R0, R19, R0, !P0 ;  /* 0x0000000013007207 */ /* 0x000fe20004000000 */
[----:B------:R-:W-:Y:S01]  /*3e60*/  IMAD.HI.U32 R12, R11, R16, RZ ;  /* 0x000000100b0c7227 */ /* 0x000fe200078e00ff */
[----:B------:R-:W-:Y:S03]  /*3e70*/  SEL R9, R24, R9, !P4 ;  /* 0x0000000918097207 */ /* 0x000fe60006000000 */
[-C--:B------:R-:W-:Y:S01]  /*3e80*/  IMAD.HI.U32 R8, R0, R4.reuse, RZ ;  /* 0x0000000400087227 */ /* 0x080fe200078e00ff */
[----:B------:R-:W-:Y:S03]  /*3e90*/  SHF.R.U32.HI R12, RZ, R17, R12 ;  /* 0x00000011ff0c7219 */ /* 0x000fe6000001160c */
[----:B------:R-:W-:Y:S01]  /*3ea0*/  IMAD.HI.U32 R2, R9, R4, RZ ;  /* 0x0000000409027227 */ /* 0x000fe200078e00ff */
[-C--:B------:R-:W-:Y:S02]  /*3eb0*/  @P2 SHF.R.U32.HI R0, RZ, R5.reuse, R8 ;  /* 0x00000005ff002219 */ /* 0x080fe40000011608 */
[----:B------:R-:W-:Y:S02]  /*3ec0*/  SHF.R.U32.HI R8, RZ, R18, R13 ;  /* 0x00000012ff087219 */ /* 0x000fe4000001160d */
[----:B------:R-:W-:Y:S01]  /*3ed0*/  @P2 SHF.R.U32.HI R9, RZ, R5, R2 ;  /* 0x00000005ff092219 */ /* 0x000fe20000011602 */
[----:B------:R-:W-:Y:S01]  /*3ee0*/  IMAD R0, R40, R0, RZ ;  /* 0x0000000028007224 */ /* 0x000fe200078e02ff */
[----:B------:R-:W-:Y:S02]  /*3ef0*/  SEL R8, R10, R8, !P0 ;  /* 0x000000080a087207 */ /* 0x000fe40004000000 */
[----:B------:R-:W-:Y:S01]  /*3f00*/  SEL R2, R11, R12, !P4 ;  /* 0x0000000c0b027207 */ /* 0x000fe20006000000 */
[----:B------:R-:W-:Y:S01]  /*3f10*/  IMAD R12, R40, R9, RZ ;  /* 0x00000009280c7224 */ /* 0x000fe200078e02ff */
[C---:B------:R-:W-:Y:S01]  /*3f20*/  ISETP.GE.AND P0, PT, R8.reuse, R0, PT ;  /* 0x000000000800720c */ /* 0x040fe20003f06270 */
[----:B------:R-:W-:Y:S03]  /*3f30*/  IMAD.HI.U32 R0, R8, R4, RZ ;  /* 0x0000000408007227 */ /* 0x000fe600078e00ff */
[----:B------:R-:W-:Y:S02]  /*3f40*/  ISETP.GE.OR P0, PT, R2, R12, P0 ;  /* 0x0000000c0200720c */ /* 0x000fe40000706670 */
[-C--:B------:R-:W-:Y:S04]  /*3f50*/  SHF.R.U32.HI R0, RZ, R5.reuse, R0 ;  /* 0x00000005ff007219 */ /* 0x080fe80000011600 */
[----:B------:R-:W-:Y:S05]  /*3f60*/  SEL R13, R8, R0, !P2 ;  /* 0x00000000080d7207 */ /* 0x000fea0005000000 */
[----:B------:R-:W-:Y:S02]  /*3f70*/  IMAD.MOV R12, RZ, RZ, -R13 ;  /* 0x000000ffff0c7224 */ /* 0x000fe400078e0a0d */
[----:B------:R-:W-:Y:S04]  /*3f80*/  @!P0 IMAD.HI.U32 R0, R2, R4, RZ ;  /* 0x0000000402008227 */ /* 0x000fe800078e00ff */
[----:B------:R-:W-:Y:S01]  /*3f90*/  IMAD R12, R40, R12, R8 ;  /* 0x0000000c280c7224 */ /* 0x000fe200078e0208 */
[----:B------:R-:W-:Y:S04]  /*3fa0*/  @!P0 SHF.R.U32.HI R0, RZ, R5, R0 ;  /* 0x00000005ff008219 */ /* 0x000fe80000011600 */
[----:B------:R-:W-:Y:S04]  /*3fb0*/  @!P0 SEL R0, R2, R0, !P2 ;  /* 0x0000000002008207 */ /* 0x000fe80005000000 */
[----:B------:R-:W-:Y:S01]  /*3fc0*/  @!P0 IADD3 R13, PT, PT, R13, -R0, RZ ;  /* 0x800000000d0d8210 */ /* 0x000fe20007ffe0ff */
[----:B------:R-:W-:Y:S01]  /*3fd0*/  @!P0 IMAD R0, R9, R12, R0 ;  /* 0x0000000c09008224 */ /* 0x000fe200078e0200 */
[----:B------:R-:W-:Y:S01]  /*3fe0*/  IADD3 R9, PT, PT, -R8, RZ, RZ ;  /* 0x000000ff08097210 */ /* 0x000fe20007ffe1ff */
[--C-:B------:R-:W-:Y:S02]  /*3ff0*/  IMAD.MOV R12, RZ, RZ, -R2.reuse ;  /* 0x000000ffff0c7224 */ /* 0x100fe400078e0a02 */
[----:B------:R-:W-:Y:S02]  /*4000*/  @!P0 IMAD R8, R13, R40, R2 ;  /* 0x000000280d088224 */ /* 0x000fe400078e0202 */
[----:B------:R-:W-:Y:S02]  /*4010*/  @!P0 IMAD.MOV.U32 R2, RZ, RZ, R0 ;  /* 0x000000ffff028224 */ /* 0x000fe400078e0000 */
[----:B------:R-:W-:Y:S02]  /*4020*/  IMAD R11, R3, R12, R11 ;  /* 0x0000000c030b7224 */ /* 0x000fe400078e020b */
[----:B------:R-:W-:Y:S02]  /*4030*/  IMAD R10, R6, R9, R10 ;  /* 0x00000009060a7224 */ /* 0x000fe400078e020a */
[----:B------:R-:W-:Y:S02]  /*4040*/  IMAD R11, R2, R3, R11 ;  /* 0x00000003020b7224 */ /* 0x000fe400078e020b */
[----:B------:R-:W-:Y:S02]  /*4050*/  IMAD R10, R8, R6, R10 ;  /* 0x00000006080a7224 */ /* 0x000fe400078e020a */
.L_x_71:
[----:B------:R-:W-:Y:S05]  /*4060*/  BRA.U UP1, `(.L_x_72) ;  /* 0x0000000101107547 */ /* 0x000fea000b800000 */
[----:B------:R-:W-:Y:S04]  /*4070*/  MOV R2, UR6 ;  /* 0x0000000600027c02 */ /* 0x000fe80008000f00 */
[----:B------:R-:W-:Y:S04]  /*4080*/  SHF.L.U32 R2, R2, 0x1f, RZ ;  /* 0x0000001f02027819 */ /* 0x000fe800000006ff */
[----:B------:R-:W2:Y:S02]  /*4090*/  SYNCS.PHASECHK.TRANS64.TRYWAIT P0, [UR7+0xa8], R2 ;  /* 0x0000a802ff0075a7 */ /* 0x000ea40008001107 */
[----:B--2---:R-:W-:Y:S05]  /*40a0*/  @!P0 BRA `(.L_x_73) ;  /* 0x0000005400308947 */ /* 0x004fea0003800000 */
.L_x_72:
[----:B------:R-:W-:Y:S02]  /*40b0*/  R2UR UR35, R15 ;  /* 0x000000000f2372ca */ /* 0x000fe400000e0000 */
[----:B------:R-:W-:Y:S02]  /*40c0*/  R2UR UR34, R14 ;  /* 0x000000000e2272ca */ /* 0x000fe400000e0000 */
[----:B------:R-:W-:Y:S02]  /*40d0*/  ISETP.NE.U32.AND P2, PT, RZ, UR4, PT ;  /* 0x00000004ff007c0c */ /* 0x000fe4000bf45070 */
[----:B------:R-:W-:Y:S02]  /*40e0*/  SHF.L.U32 R14, R29, 0x1f, RZ ;  /* 0x0000001f1d0e7819 */ /* 0x000fe400000006ff */
[----:B------:R-:W-:Y:S05]  /*40f0*/  ISETP.NE.AND.EX P2, PT, RZ, UR5, PT, P2 ;  /* 0x00000005ff007c0c */ /* 0x000fea000bf45320 */
[----:B------:R-:W-:Y:S02]  /*4100*/  USHF.L.U32 UR35, UR35, 0x7, URZ ;  /* 0x0000000723237899 */ /* 0x000fe400080006ff */
[----:B------:R-:W-:Y:S01]  /*4110*/  USHF.L.U32 UR34, UR34, 0x7, URZ ;  /* 0x0000000722227899 */ /* 0x000fe200080006ff */
[----:B------:R-:W-:Y:S11]  /*4120*/  BRA.U !UP3, `(.L_x_74) ;  /* 0x000000010b347547 */ /* 0x000ff6000b800000 */
[----:B------:R-:W-:Y:S01]  /*4130*/  UPLOP3.LUT UP0, UPT, UPT, UPT, UP2, 0x80, 0x8 ;  /* 0x000000000008789c */ /* 0x000fe20003f0f020 */
[----:B--2---:R-:W-:Y:S02]  /*4140*/  HFMA2 R0, -RZ, RZ, 0, 5.9604644775390625e-08 ;  /* 0x00000001ff007431 */ /* 0x004fe400000001ff */
[----:B------:R-:W-:Y:S03]  /*4150*/  IMAD.MOV.U32 R88, RZ, RZ, 0x1 ;  /* 0x00000001ff587424 */ /* 0x000fe600078e00ff */
[----:B------:R-:W-:Y:S05]  /*4160*/  PLOP3.LUT P0, PT, PT, PT, UP0, 0x80, 0x8 ;  /* 0x000000000008781c */ /* 0x000fea0003f0f008 */
[----:B------:R-:W2:Y:S01]  /*4170*/  @UP0 LDCU.64 UR10, c[0x0][0x888] ;  /* 0x00011100ff0a07ac */ /* 0x000ea20008000a00 */
[----:B------:R-:W-:Y:S07]  /*4180*/  @UP0 UIMAD UR8, UR36, UR4, URZ ;  /* 0x00000004240802a4 */ /* 0x000fee000f8e02ff */
[----:B------:R-:W-:Y:S01]  /*4190*/  @!P0 PRMT R88, R0, 0x7610, R88 ;  /* 0x0000761000588816 */ /* 0x000fe20000000058 */
[----:B--2---:R-:W-:Y:S03]  /*41a0*/  @UP0 UIMAD.WIDE UR10, UR8, 0x4, UR10 ;  /* 0x00000004080a08a5 */ /* 0x004fe6000f8e020a */
[----:B------:R-:W2:Y:S03]  /*41b0*/  @!UP0 LDCU UR8, c[0x0][0x880] ;  /* 0x00011000ff0887ac */ /* 0x000ea60008000800 */
[----:B------:R-:W-:Y:S01]  /*41c0*/  IMAD.U32 R8, RZ, RZ, UR10 ;  /* 0x0000000aff087e24 */ /* 0x000fe2000f8e00ff */
[----:B------:R-:W-:Y:S05]  /*41d0*/  MOV R9, UR11 ;  /* 0x0000000b00097c02 */ /* 0x000fea0008000f00 */
[----:B-----5:R3:W5:Y:S02]  /*41e0*/  @P0 LDG.E R49, desc[UR46][R8.64] ;  /* 0x0000002e08310981 */ /* 0x020764000c1e1900 */
[----:B--23--:R-:W-:Y:S07]  /*41f0*/  @!P0 IMAD.U32 R49, RZ, RZ, UR8 ;  /* 0x00000008ff318e24 */ /* 0x00cfee000f8e00ff */
.L_x_74:
[----:B-----5:R-:W-:Y:S01]  /*4200*/  @!P2 FSETP.EQ.AND P0, PT, R49, RZ, PT ;  /* 0x000000ff3100a20b */ /* 0x020fe20003f02000 */
[----:B------:R-:W-:Y:S01]  /*4210*/  @!UPT UIADD3 URZ, UPT, UPT, URZ, URZ, URZ ;  /* 0x000000fffffff290 */ /* 0x000fe2000fffe0ff */
[----:B------:R-:W-:Y:S11]  /*4220*/  @!P2 BRA `(.L_x_75) ;  /* 0x000000000014a947 */ /* 0x000ff60003800000 */
[----:B------:R-:W-:Y:S02]  /*4230*/  LOP3.LUT P2, RZ, R88, 0xff, RZ, 0xc0, !PT ;  /* 0x000000ff58ff7812 */ /* 0x000fe4000784c0ff */
[----:B------:R-:W-:Y:S04]  /*4240*/  PLOP3.LUT P0, PT, PT, PT, UP0, 0x80, 0x8 ;  /* 0x000000000008781c */ /* 0x000fe80003f0f008 */
[----:B------:R-:W-:Y:S07]  /*4250*/  PLOP3.LUT P0, PT, P0, PT, PT, 0x8, 0x80 ;  /* 0x000000000080781c */ /* 0x000fee000070e170 */
[----:B------:R-:W-:Y:S11]  /*4260*/  @P2 FSETP.EQ.AND P0, PT, R49, RZ, PT ;  /* 0x000000ff3100220b */ /* 0x000ff60003f02000 */
[----:B------:R-:W-:Y:S02]  /*4270*/  @!UPT UIADD3 URZ, UPT, UPT, URZ, URZ, URZ ;  /* 0x000000fffffff290 */ /* 0x000fe4000fffe0ff */
.L_x_75:
[----:B------:R-:W3:Y:S01]  /*4280*/  SYNCS.PHASECHK.TRANS64.TRYWAIT P2, [UR7+0x80], R14 ;  /* 0x0000800eff0075a7 */ /* 0x000ee20008041107 */
[----:B------:R-:W-:Y:S04]  /*4290*/  ELECT P4, URZ, PT ;  /* 0x0000000000ff782f */ /* 0x000fe80003880000 */
[----:B------:R-:W-:Y:S11]  /*42a0*/  PLOP3.LUT P4, PT, P0, P4, PT, 0xf2, 0x2f ;  /* 0x00000000002f781c */ /* 0x000ff60000789e72 */
[----:B------:R-:W-:Y:S02]  /*42b0*/  @!UPT UIADD3 URZ, UPT, UPT, URZ, URZ, URZ ;  /* 0x000000fffffff290 */ /* 0x000fe4000fffe0ff */
[----:B-1----:R-:W-:Y:S05]  /*42c0*/  @!P4 IADD3 R8, P0, PT, R30, 0x580, RZ ;  /* 0x000005801e08c810 */ /* 0x002fea0007f1e0ff */
[----:B--2---:R-:W-:Y:S01]  /*42d0*/  @!P4 IMAD.X R2, RZ, RZ, R31, P0 ;  /* 0x000000ffff02c224 */ /* 0x004fe200000e061f */
[----:B---3--:R-:W-:Y:S07]  /*42e0*/  @!P2 BRA `(.L_x_76) ;  /* 0x0000005000b8a947 */ /* 0x008fee0003800000 */
.L_x_167:
[----:B------:R-:W-:Y:S01]  /*42f0*/  @!P4 R2UR UR8, R2 ;  /* 0x000000000208c2ca */ /* 0x000fe200000e0000 */
[----:B------:R-:W-:Y:S01]  /*4300*/  VOTEU.ALL UP1, P4 ;  /* 0x0000000000ff7886 */ /* 0x000fe20002020000 */
[----:B------:R-:W-:Y:S01]  /*4310*/  @!P4 R2UR UR9, R8 ;  /* 0x000000000809c2ca */ /* 0x000fe200000e0000 */
[----:B-1----:R-:W-:Y:S01]  /*4320*/  @!P4 IMAD.MOV.U32 R0, RZ, RZ, 0x2000 ;  /* 0x00002000ff00c424 */ /* 0x002fe200078e00ff */
[----:B------:R-:W-:Y:S01]  /*4330*/  UMOV UR10, 0x0 ;  /* 0x00000000000a7882 */ /* 0x000fe20000000000 */
[----:B------:R-:W-:Y:S01]  /*4340*/  UMOV UR11, 0x10000000 ;  /* 0x10000000000b7882 */ /* 0x000fe20000000000 */
[----:B------:R-:W-:Y:S01]  /*4350*/  @!UP1 UIADD3 UR32, UPT, UPT, UR7, 0x200, URZ ;  /* 0x0000020007209890 */ /* 0x000fe2000fffe0ff */
[----:B------:R-:W-:Y:S06]  /*4360*/  VOTEU.ALL UP1, P4 ;  /* 0x0000000000ff7886 */ /* 0x000fec0002020000 */
[----:B------:R-:W-:Y:S01]  /*4370*/  IMAD.U32 R9, RZ, RZ, UR8 ;  /* 0x00000008ff097e24 */ /* 0x000fe2000f8e00ff */
[----:B------:R-:W-:Y:S01]  /*4380*/  UPRMT UR8, UR37, 0x654, UR33 ;  /* 0x0000065425087896 */ /* 0x000fe20008000021 */
[----:B------:R-:W-:Y:S03]  /*4390*/  IMAD.U32 R8, RZ, RZ, UR9 ;  /* 0x00000009ff087e24 */ /* 0x000fe6000f8e00ff */
[----:B------:R-:W-:Y:S02]  /*43a0*/  @!P4 R2UR UR15, R9 ;  /* 0x00000000090fc2ca */ /* 0x000fe400000e0000 */
[----:B------:R-:W-:Y:S02]  /*43b0*/  @!P4 R2UR UR14, R8 ;  /* 0x00000000080ec2ca */ /* 0x000fe400000e0000 */
[----:B------:R-:W-:Y:S05]  /*43c0*/  @!P4 IADD3 R8, P0, PT, R30, 0x580, RZ ;  /* 0x000005801e08c810 */ /* 0x000fea0007f1e0ff */
[----:B------:R-:W-:Y:S06]  /*43d0*/  @!P4 IMAD.X R2, RZ, RZ, R31, P0 ;  /* 0x000000ffff02c224 */ /* 0x000fec00000e061f */
[----:B------:R1:W-:Y:S01]  /*43e0*/  @!UP1 UTMALDG.3D [UR32], [UR14], desc[UR10] ;  /* 0x00000a200e0095b4 */ /* 0x0003e20008011000 */
[----:B------:R1:W-:Y:S01]  /*43f0*/  @!P4 SYNCS.ARRIVE.TRANS64.RED.A0TR RZ, [UR7+0x60], R0 ;  /* 0x00006000ffffc9a7 */ /* 0x0003e20008300407 */
[----:B------:R-:W-:Y:S01]  /*4400*/  SYNCS.ARRIVE.TRANS64.RED.A1T0 RZ, [UR8], RZ ;  /* 0x000000ffffff79a7 */ /* 0x000fe20008100408 */
[----:B------:R-:W2:Y:S02]  /*4410*/  SYNCS.PHASECHK.TRANS64.TRYWAIT P2, [UR7+0x88], R14 ;  /* 0x0000880eff0075a7 */ /* 0x000ea40008041107 */
[----:B-12---:R-:W-:Y:S05]  /*4420*/  @!P2 BRA `(.L_x_77) ;  /* 0x000000500080a947 */ /* 0x006fea0003800000 */
.L_x_169:
[----:B------:R-:W-:Y:S01]  /*4430*/  @!P4 R2UR UR8, R2 ;  /* 0x000000000208c2ca */ /* 0x000fe200000e0000 */
[----:B------:R-:W-:Y:S01]  /*4440*/  VOTEU.ALL UP1, P4 ;  /* 0x0000000000ff7886 */ /* 0x000fe20002020000 */
[----:B------:R-:W-:Y:S01]  /*4450*/  @!P4 R2UR UR9, R8 ;  /* 0x000000000809c2ca */ /* 0x000fe200000e0000 */
[----:B-1----:R-:W-:Y:S01]  /*4460*/  @!P4 IMAD.MOV.U32 R0, RZ, RZ, 0x2000 ;  /* 0x00002000ff00c424 */ /* 0x002fe200078e00ff */
[----:B------:R-:W-:Y:S01]  /*4470*/  UMOV UR10, 0x0 ;  /* 0x00000000000a7882 */ /* 0x000fe20000000000 */
[----:B------:R-:W-:Y:S01]  /*4480*/  UMOV UR11, 0x10000000 ;  /* 0x10000000000b7882 */ /* 0x000fe20000000000 */
[----:B------:R-:W-:Y:S02]  /*4490*/  @!UP1 UIADD3 UR26, UPT, UPT, UR34, 0x20, URZ ;  /* 0x00000020221a9890 */ /* 0x000fe4000fffe0ff */
[----:B------:R-:W-:Y:S01]  /*44a0*/  @!UP1 UIADD3 UR24, UPT, UPT, UR7, 0x2200, URZ ;  /* 0x0000220007189890 */ /* 0x000fe2000fffe0ff */
[----:B------:R-:W-:Y:S01]  /*44b0*/  VOTEU.ALL UP1, P4 ;  /* 0x0000000000ff7886 */ /* 0x000fe20002020000 */
[----:B------:R-:W-:Y:S01]  /*44c0*/  UMOV UR27, UR35 ;  /* 0x00000023001b7c82 */ /* 0x000fe20008000000 */
[----:B------:R-:W-:Y:S02]  /*44d0*/  UMOV UR28, UR36 ;  /* 0x00000024001c7c82 */ /* 0x000fe40008000000 */
        /* <DEDUP_REMOVED lines=12> */
.L_x_171:
[----:B------:R-:W2:Y:S01]  /*45a0*/  LDC.64 R12, c[0x0][0xb18] ;  /* 0x0002c600ff0c7b82 */ /* 0x000ea20000000a00 */
[----:B------:R-:W-:Y:S01]  /*45b0*/  @!P4 R2UR UR8, R2 ;  /* 0x000000000208c2ca */ /* 0x000fe200000e0000 */
[----:B------:R-:W-:Y:S01]  /*45c0*/  VOTEU.ALL UP1, P4 ;  /* 0x0000000000ff7886 */ /* 0x000fe20002020000 */
[----:B------:R-:W-:Y:S01]  /*45d0*/  @!P4 R2UR UR9, R8 ;  /* 0x000000000809c2ca */ /* 0x000fe200000e0000 */
[----:B-1----:R-:W-:Y:S01]  /*45e0*/  @!P4 IMAD.MOV.U32 R0, RZ, RZ, 0x2000 ;  /* 0x00002000ff00c424 */ /* 0x002fe200078e00ff */
[----:B------:R-:W-:Y:S03]  /*45f0*/  UMOV UR10, 0x0 ;  /* 0x00000000000a7882 */ /* 0x000fe60000000000 */
[----:B------:R-:W1:Y:S01]  /*4600*/  @!P1 LDC R2, c[0x0][0xb0c] ;  /* 0x0002c300ff029b82 */ /* 0x000e620000000800 */
[----:B------:R-:W-:Y:S01]  /*4610*/  @!UP1 UIADD3 UR18, UPT, UPT, UR34, 0x40, URZ ;  /* 0x0000004022129890 */ /* 0x000fe2000fffe0ff */
[----:B------:R-:W-:Y:S01]  /*4620*/  @P3 SHF.R.U32.HI R26, RZ, 0x10, R21 ;  /* 0x00000010ff1a3819 */ /* 0x000fe20000011615 */
[----:B------:R-:W-:Y:S01]  /*4630*/  @!UP1 UIADD3 UR16, UPT, UPT, UR7, 0x4200, URZ ;  /* 0x0000420007109890 */ /* 0x000fe2000fffe0ff */
[----:B------:R-:W-:Y:S01]  /*4640*/  VIADD R28, R28, 0x1 ;  /* 0x000000011c1c7836 */ /* 0x000fe20000000000 */
[----:B------:R-:W-:Y:S01]  /*4650*/  VOTEU.ALL UP1, P4 ;  /* 0x0000000000ff7886 */ /* 0x000fe20002020000 */
[----:B------:R-:W-:Y:S01]  /*4660*/  UMOV UR11, 0x10000000 ;  /* 0x10000000000b7882 */ /* 0x000fe20000000000 */
[----:B------:R-:W-:Y:S01]  /*4670*/  UMOV UR19, UR35 ;  /* 0x0000002300137c82 */ /* 0x000fe20008000000 */
[----:B------:R-:W-:Y:S01]  /*4680*/  IMAD.U32 R9, RZ, RZ, UR8 ;  /* 0x00000008ff097e24 */ /* 0x000fe2000f8e00ff */
[----:B------:R-:W-:Y:S01]  /*4690*/  UMOV UR20, UR36 ;  /* 0x0000002400147c82 */ /* 0x000fe20008000000 */
[----:B------:R-:W-:Y:S01]  /*46a0*/  IMAD.U32 R8, RZ, RZ, UR9 ;  /* 0x00000009ff087e24 */ /* 0x000fe2000f8e00ff */
[----:B------:R-:W-:Y:S02]  /*46b0*/  UPRMT UR8, UR37, 0x654, UR17 ;  /* 0x0000065425087896 */ /* 0x000fe40008000011 */
[----:B------:R-:W-:Y:S02]  /*46c0*/  @!P4 R2UR UR15, R9 ;  /* 0x00000000090fc2ca */ /* 0x000fe400000e0000 */
[----:B------:R-:W-:Y:S02]  /*46d0*/  @!P4 R2UR UR14, R8 ;  /* 0x00000000080ec2ca */ /* 0x000fe400000e0000 */
[----:B------:R-:W3:Y:S11]  /*46e0*/  LDC.64 R8, c[0x0][0xb10] ;  /* 0x0002c400ff087b82 */ /* 0x000ef60000000a00 */
[----:B------:R1:W-:Y:S01]  /*46f0*/  @!UP1 UTMALDG.3D [UR16], [UR14], desc[UR10] ;  /* 0x00000a100e0095b4 */ /* 0x0003e20008011000 */
[----:B------:R5:W-:Y:S01]  /*4700*/  @!P4 SYNCS.ARRIVE.TRANS64.RED.A0TR RZ, [UR7+0x70], R0 ;  /* 0x00007000ffffc9a7 */ /* 0x000be20008300407 */
[C---:B---3--:R-:W-:Y:S01]  /*4710*/  @!P1 IMAD.HI.U32 R8, R11.reuse, R8, RZ ;  /* 0x000000080b089227 */ /* 0x048fe200078e00ff */
[----:B--2---:R-:W-:Y:S02]  /*4720*/  @!P1 ISETP.NE.AND P0, PT, R12, 0x1, PT ;  /* 0x000000010c00980c */ /* 0x004fe40003f05270 */
[----:B-1----:R-:W-:Y:S01]  /*4730*/  @!P1 ISETP.NE.AND P2, PT, R2, 0x1, PT ;  /* 0x000000010200980c */ /* 0x002fe20003f45270 */
[----:B------:R-:W-:Y:S01]  /*4740*/  SYNCS.ARRIVE.TRANS64.RED.A1T0 RZ, [UR8], RZ ;  /* 0x000000ffffff79a7 */ /* 0x000fe20008100408 */
[C---:B------:R-:W-:Y:S01]  /*4750*/  @!P1 IMAD.HI.U32 R13, R10.reuse, R13, RZ ;  /* 0x0000000d0a0d9227 */ /* 0x040fe200078e00ff */
[----:B------:R-:W-:Y:S04]  /*4760*/  @!P1 SHF.R.U32.HI R8, RZ, R9, R8 ;  /* 0x00000009ff089219 */ /* 0x000fe80000011608 */
[----:B------:R-:W-:Y:S01]  /*4770*/  @!P1 SEL R8, R11, R8, !P2 ;  /* 0x000000080b089207 */ /* 0x000fe20005000000 */
[----:B------:R-:W1:Y:S01]  /*4780*/  SYNCS.PHASECHK.TRANS64.TRYWAIT P5, [UR7+0x98], R14 ;  /* 0x0000980eff0075a7 */ /* 0x000e6200080a1107 */
[----:B-----5:R-:W2:Y:S02]  /*4790*/  @!P1 LDC R0, c[0x0][0xb20] ;  /* 0x0002c800ff009b82 */ /* 0x020ea40000000800 */
[----:B--2---:R-:W-:Y:S04]  /*47a0*/  @!P1 SHF.R.U32.HI R0, RZ, R0, R13 ;  /* 0x00000000ff009219 */ /* 0x004fe8000001160d */
[----:B------:R-:W-:Y:S05]  /*47b0*/  @!P1 SEL R9, R10, R0, !P0 ;  /* 0x000000000a099207 */ /* 0x000fea0004000000 */
[----:B------:R-:W-:Y:S02]  /*47c0*/  @!P1 IMAD.IADD R0, R9, 0x1, -R8 ;  /* 0x0000000109009824 */ /* 0x000fe400078e0a08 */
[----:B------:R-:W-:Y:S02]  /*47d0*/  @!P1 IMAD.IADD R8, R8, 0x1, -R9 ;  /* 0x0000000108089824 */ /* 0x000fe400078e0a09 */
[----:B------:R-:W-:Y:S02]  /*47e0*/  @!P1 IMAD R11, R0, R2, R11 ;  /* 0x00000002000b9224 */ /* 0x000fe400078e020b */
[----:B------:R-:W-:Y:S01]  /*47f0*/  @!P1 IMAD R10, R8, R12, R10 ;  /* 0x0000000c080a9224 */ /* 0x000fe200078e020a */
[----:B-1----:R-:W-:Y:S06]  /*4800*/  @!P5 BRA `(.L_x_79) ;  /* 0x0000004c00b8d947 */ /* 0x002fec0003800000 */
.L_x_173:
[----:B------:R-:W-:Y:S01]  /*4810*/  @!P4 IADD3 R2, P0, PT, R30, 0x580, RZ ;  /* 0x000005801e02c810 */ /* 0x000fe20007f1e0ff */
[----:B------:R-:W-:Y:S01]  /*4820*/  VOTEU.ALL UP1, P4 ;  /* 0x0000000000ff7886 */ /* 0x000fe20002020000 */
[----:B------:R-:W-:Y:S01]  /*4830*/  UMOV UR18, 0x0 ;  /* 0x0000000000127882 */ /* 0x000fe20000000000 */
[----:B------:R-:W-:Y:S01]  /*4840*/  UMOV UR19, 0x10000000 ;  /* 0x1000000000137882 */ /* 0x000fe20000000000 */
[----:B------:R-:W-:Y:S01]  /*4850*/  @!P4 R2UR UR9, R2 ;  /* 0x000000000209c2ca */ /* 0x000fe200000e0000 */
[----:B-1----:R-:W-:Y:S01]  /*4860*/  @!P4 IMAD.X R0, RZ, RZ, R31, P0 ;  /* 0x000000ffff00c224 */ /* 0x002fe200000e061f */
[----:B------:R-:W-:Y:S01]  /*4870*/  @!UP1 UIADD3 UR10, UPT, UPT, UR34, 0x60, URZ ;  /* 0x00000060220a9890 */ /* 0x000fe2000fffe0ff */
[----:B------:R-:W-:Y:S01]  /*4880*/  ISETP.NE.AND P0, PT, R28, 0x2, PT ;  /* 0x000000021c00780c */ /* 0x000fe20003f05270 */
[----:B------:R-:W-:Y:S01]  /*4890*/  UMOV UR11, UR35 ;  /* 0x00000023000b7c82 */ /* 0x000fe20008000000 */
[----:B------:R-:W-:Y:S01]  /*48a0*/  UMOV UR12, UR36 ;  /* 0x00000024000c7c82 */ /* 0x000fe20008000000 */
[----:B------:R-:W-:Y:S01]  /*48b0*/  @!P4 R2UR UR8, R0 ;  /* 0x000000000008c2ca */ /* 0x000fe200000e0000 */
[----:B------:R-:W-:Y:S01]  /*48c0*/  IMAD.IADD R14, R10, 0x1, R86 ;  /* 0x000000010a0e7824 */ /* 0x000fe200078e0256 */
[----:B------:R-:W-:Y:S01]  /*48d0*/  @P3 R2UR UR36, R26 ;  /* 0x000000001a2432ca */ /* 0x000fe200000e0000 */
[----:B------:R-:W-:Y:S01]  /*48e0*/  IMAD.IADD R15, R11, 0x1, R87 ;  /* 0x000000010b0f7824 */ /* 0x000fe200078e0257 */
[----:B------:R-:W-:Y:S02]  /*48f0*/  SEL R0, RZ, 0x1, P0 ;  /* 0x00000001ff007807 */ /* 0x000fe40000000000 */
[----:B------:R-:W-:Y:S01]  /*4900*/  LOP3.LUT R29, R29, 0x1, RZ, 0x3c, !PT ;  /* 0x000000011d1d7812 */ /* 0x000fe200078e3cff */
[----:B------:R-:W-:Y:S01]  /*4910*/  IMAD.U32 R8, RZ, RZ, UR9 ;  /* 0x00000009ff087e24 */ /* 0x000fe2000f8e00ff */
[----:B------:R-:W-:Y:S01]  /*4920*/  @!UP1 UIADD3 UR9, UPT, UPT, UR7, 0x78, URZ ;  /* 0x0000007807099890 */ /* 0x000fe2000fffe0ff */
[----:B------:R-:W-:Y:S02]  /*4930*/  LOP3.LUT R27, R27, R0, RZ, 0x3c, !PT ;  /* 0x000000001b1b7212 */ /* 0x000fe400078e3cff */
[----:B------:R-:W-:Y:S02]  /*4940*/  SEL R28, R28, RZ, P0 ;  /* 0x000000ff1c1c7207 */ /* 0x000fe40000000000 */
[----:B------:R-:W-:Y:S01]  /*4950*/  IMAD.U32 R9, RZ, RZ, UR8 ;  /* 0x00000008ff097e24 */ /* 0x000fe2000f8e00ff */
[----:B------:R-:W-:Y:S01]  /*4960*/  @!P4 R2UR UR14, R8 ;  /* 0x00000000080ec2ca */ /* 0x000fe200000e0000 */
[----:B------:R-:W-:Y:S01]  /*4970*/  @!UP1 UIADD3 UR8, UPT, UPT, UR7, 0x6200, URZ ;  /* 0x0000620007089890 */ /* 0x000fe2000fffe0ff */
[----:B------:R-:W-:Y:S02]  /*4980*/  VOTEU.ALL UP1, P4 ;  /* 0x0000000000ff7886 */ /* 0x000fe40002020000 */
[----:B------:R-:W-:Y:S11]  /*4990*/  @!P4 R2UR UR15, R9 ;  /* 0x00000000090fc2ca */ /* 0x000ff600000e0000 */
[----:B------:R-:W-:Y:S02]  /*49a0*/  @!UPT UIADD3 URZ, UPT, UPT, URZ, URZ, URZ ;  /* 0x000000fffffff290 */ /* 0x000fe4000fffe0ff */
[----:B------:R2:W-:Y:S01]  /*49b0*/  @!UP1 UTMALDG.3D [UR8], [UR14], desc[UR18] ;  /* 0x000012080e0095b4 */ /* 0x0005e20008011000 */
[----:B------:R2:W-:Y:S01]  /*49c0*/  @!P4 SYNCS.ARRIVE.TRANS64.RED.A0TR RZ, [UR7+0x78], R25 ;  /* 0x00007819ffffc9a7 */ /* 0x0005e20008300407 */
[----:B------:R-:W-:Y:S01]  /*49d0*/  UPLOP3.LUT UP1, UPT, UPT, UPT, UPT, 0x80, 0x8 ;  /* 0x000000000008789c */ /* 0x000fe20003f2f070 */
[----:B------:R-:W-:Y:S01]  /*49e0*/  SYNCS.ARRIVE.TRANS64.RED.A1T0 RZ, [UR13], RZ ;  /* 0x000000ffffff79a7 */ /* 0x000fe2000810040d */
[----:B------:R-:W-:Y:S09]  /*49f0*/  @P3 BRA `(.L_x_80) ;  /* 0xfffffff000a03947 */ /* 0x000ff2000383ffff */
[----:B------:R-:W-:-:S04]  /*4a00*/  SHF.L.U32 R2, R29, 0x1f, RZ ;  /* 0x0000001f1d027819 */ /* 0x000fc800000006ff */
[----:B------:R-:W1:Y:S02]  /*4a10*/  SYNCS.PHASECHK.TRANS64.TRYWAIT P0, [UR7+0x80], R2 ;  /* 0x00008002ff0075a7 */ /* 0x000e640008001107 */
[----:B-1----:R-:W-:Y:S05]  /*4a20*/  @!P0 BRA `(.L_x_81) ;  /* 0x0000004c00488947 */ /* 0x002fea0003800000 */
.L_x_175:
[----:B------:R-:W3:Y:S02]  /*4a30*/  SYNCS.PHASECHK.TRANS64.TRYWAIT P0, [UR7+0x88], R2 ;  /* 0x00008802ff0075a7 */ /* 0x000ee40008001107 */
[----:B---3--:R-:W-:Y:S05]  /*4a40*/  @!P0 BRA `(.L_x_82) ;  /* 0x0000004c00588947 */ /* 0x008fea0003800000 */
.L_x_177:
[----:B------:R-:W3:Y:S02]  /*4a50*/  SYNCS.PHASECHK.TRANS64.TRYWAIT P0, [UR7+0x90], R2 ;  /* 0x00009002ff0075a7 */ /* 0x000ee40008001107 */
[----:B---3--:R-:W-:Y:S05]  /*4a60*/  @!P0 BRA `(.L_x_83) ;  /* 0x0000004c00688947 */ /* 0x008fea0003800000 */
.L_x_179:
[----:B-1----:R-:W-:-:S07]  /*4a70*/  MOV R0, UR7 ;  /* 0x0000000700007c02 */ /* 0x002fce0008000f00 */
.L_x_84:
[----:B-1----:R-:W-:-:S04]  /*4a80*/  SHF.L.U32 R2, R29, 0x1f, RZ ;  /* 0x0000001f1d027819 */ /* 0x002fc800000006ff */
[----:B------:R1:W3:Y:S03]  /*4a90*/  SYNCS.PHASECHK.TRANS64.TRYWAIT P0, [R0+URZ+0x98], R2 ;  /* 0x00009802000075a7 */ /* 0x0002e600080011ff */
[----:B---3--:R-:W-:Y:S05]  /*4aa0*/  @!P0 NANOSLEEP.SYNCS 0x989680 ;  /* 0x009896800000895d */ /* 0x008fea0003900000 */
[----:B------:R-:W3:Y:S02]  /*4ab0*/  @!P0 SYNCS.PHASECHK.TRANS64 P0, [R0+URZ+0x98], R2 ;  /* 0x00009802000085a7 */ /* 0x000ee400080010ff */
[----:B--23--:R-:W-:Y:S05]  /*4ac0*/  @P0 EXIT ;  /* 0x000000000000094d */ /* 0x00cfea0003800000 */
[----:B------:R-:W-:Y:S05]  /*4ad0*/  BRA `(.L_x_84) ;  /* 0xfffffffc00e87947 */ /* 0x000fea000383ffff */
.L_x_69:
[----:B------:R-:W-:-:S06]  /*4ae0*/  UISETP.GE.AND UP1, UPT, UR8, 0x4, UPT ;  /* 0x000000040800788c */ /* 0x000fcc000bf26270 */
[----:B------:R-:W-:-:S13]  /*4af0*/  PLOP3.LUT P0, PT, PT, PT, UP1, 0x80, 0x8 ;  /* 0x000000000008781c */ /* 0x000fda0003f0f018 */
[----:B------:R-:W-:Y:S05]  /*4b00*/  @!P0 EXIT ;  /* 0x000000000000894d */ /* 0x000fea0003800000 */
[----:B------:R-:W-:Y:S01]  /*4b10*/  BAR.SYNC.DEFER_BLOCKING 0x6, 0xa0 ;  /* 0x0182800000007b1d */ /* 0x000fe20000010000 */
[C---:B------:R-:W-:Y:S01]  /*4b20*/  IMAD.SHL.U32 R2, R101.reuse, 0x20, RZ ;  /* 0x0000002065027824 */ /* 0x040fe200078e00ff */
[C---:B------:R-:W-:Y:S01]  /*4b30*/  SHF.L.U32 R46, R101.reuse, 0x10, RZ ;  /* 0x00000010652e7819 */ /* 0x040fe200000006ff */
[C---:B------:R-:W-:Y:S01]  /*4b40*/  IMAD.SHL.U32 R100, R101.reuse, 0x4, RZ ;  /* 0x0000000465647824 */ /* 0x040fe200078e00ff */
[C---:B------:R-:W-:Y:S01]  /*4b50*/  LOP3.LUT R102, R101.reuse, 0x60, RZ, 0xc0, !PT ;  /* 0x0000006065667812 */ /* 0x040fe200078ec0ff */
[----:B------:R-:W-:Y:S01]  /*4b60*/  HFMA2 R97, -RZ, RZ, 0, 5.9604644775390625e-08 ;  /* 0x00000001ff617431 */ /* 0x000fe200000001ff */
[----:B------:R-:W-:Y:S02]  /*4b70*/  UMOV UR48, 0x400 ;  /* 0x0000040000307882 */ /* 0x000fe40000000000 */
[----:B------:R-:W1:Y:S01]  /*4b80*/  LDC R91, c[0x0][0x370] ;  /* 0x0000dc00ff5b7b82 */ /* 0x000e620000000800 */
[----:B------:R-:W-:Y:S01]  /*4b90*/  ULEA UR48, UR37, UR48, 0x18 ;  /* 0x0000003025307291 */ /* 0x000fe2000f8ec0ff */
[----:B------:R-:W-:Y:S01]  /*4ba0*/  LOP3.LUT R3, R2, 0xc0, RZ, 0xc0, !PT ;  /* 0x000000c002037812 */ /* 0x000fe200078ec0ff */
[----:B------:R-:W-:Y:S01]  /*4bb0*/  HFMA2 R95, -RZ, RZ, 0, 0 ;  /* 0x00000000ff5f7431 */ /* 0x000fe200000001ff */
[----:B------:R-:W-:Y:S01]  /*4bc0*/  LOP3.LUT R99, R101, 0x2, RZ, 0xc0, !PT ;  /* 0x0000000265637812 */ /* 0x000fe200078ec0ff */
[----:B------:R-:W-:Y:S01]  /*4bd0*/  UIADD3 UR4, UPT, UPT, UR48, 0x200, URZ ;  /* 0x0000020030047890 */ /* 0x000fe2000fffe0ff */
[----:B------:R-:W-:Y:S01]  /*4be0*/  LOP3.LUT R100, R3, 0x18, R100, 0xf8, !PT ;  /* 0x0000001803647812 */ /* 0x000fe200078ef864 */
[----:B------:R-:W-:Y:S01]  /*4bf0*/  IMAD.MOV.U32 R45, RZ, RZ, RZ ;  /* 0x000000ffff2d7224 */ /* 0x000fe200078e00ff */
[----:B------:R-:W2:Y:S01]  /*4c00*/  LDC R42, c[0x0][0xb0c] ;  /* 0x0002c300ff2a7b82 */ /* 0x000ea20000000800 */
[----:B------:R-:W-:Y:S01]  /*4c10*/  LOP3.LUT R46, R46, 0x600000, RZ, 0xc0, !PT ;  /* 0x006000002e2e7812 */ /* 0x000fe200078ec0ff */
[----:B------:R-:W-:Y:S01]  /*4c20*/  IMAD.MOV.U32 R105, RZ, RZ, RZ ;  /* 0x000000ffff697224 */ /* 0x000fe200078e00ff */
[----:B------:R-:W-:Y:S01]  /*4c30*/  LOP3.LUT R100, R100, 0xf20, R2, 0xf8, !PT ;  /* 0x00000f2064647812 */ /* 0x000fe200078ef802 */
[----:B------:R-:W-:Y:S01]  /*4c40*/  IMAD.U32 R93, RZ, RZ, UR4 ;  /* 0x00000004ff5d7e24 */ /* 0x000fe2000f8e00ff */
[----:B------:R-:W-:Y:S01]  /*4c50*/  LOP3.LUT R101, R101, 0x4, RZ, 0xc0, !PT ;  /* 0x0000000465657812 */ /* 0x000fe200078ec0ff */
[----:B------:R-:W4:Y:S01]  /*4c60*/  LDCU.64 UR52, c[0x0][0x348] ;  /* 0x00006900ff3477ac */ /* 0x000f220008000a00 */
[----:B------:R-:W-:Y:S01]  /*4c70*/  MOV R96, RZ ;  /* 0x000000ff00607202 */ /* 0x000fe20000000f00 */
[----:B------:R-:W1:Y:S01]  /*4c80*/  LDC R89, c[0x0][0xb20] ;  /* 0x0002c800ff597b82 */ /* 0x000e620000000800 */
[----:B------:R-:W3:Y:S01]  /*4c90*/  LDS R0, [UR48+0x160] ;  /* 0x00016030ff007984 */ /* 0x000ee20008000800 */
[----:B------:R-:W-:Y:S01]  /*4ca0*/  IMAD R100, R100, 0x2, R93 ;  /* 0x0000000264647824 */ /* 0x000fe200078e025d */
[----:B------:R-:W1:Y:S03]  /*4cb0*/  LDCU.64 UR38, c[0x0][0x888] ;  /* 0x00011100ff2677ac */ /* 0x000e660008000a00 */
[--C-:B------:R-:W-:Y:S01]  /*4cc0*/  IMAD R99, R99, -0x10, R100.reuse ;  /* 0xfffffff063637824 */ /* 0x100fe200078e0264 */
[----:B------:R-:W1:Y:S01]  /*4cd0*/  LDCU.64 UR44, c[0x0][0x890] ;  /* 0x00011200ff2c77ac */ /* 0x000e620008000a00 */
[----:B------:R-:W1:Y:S01]  /*4ce0*/  LDC R41, c[0x0][0xb30] ;  /* 0x0002cc00ff297b82 */ /* 0x000e620000000800 */
[----:B------:R-:W-:Y:S01]  /*4cf0*/  IMAD R98, R101, -0x10, R100 ;  /* 0xfffffff065627824 */ /* 0x000fe200078e0264 */
[----:B------:R-:W-:Y:S01]  /*4d00*/  UMOV UR49, URZ ;  /* 0x000000ff00317c82 */ /* 0x000fe20008000000 */
[----:B------:R-:W-:-:S05]  /*4d10*/  UMOV UR51, URZ ;  /* 0x000000ff00337c82 */ /* 0x000fca0008000000 */
[----:B------:R-:W1:Y:S08]  /*4d20*/  LDC.64 R84, c[0x0][0xb10] ;  /* 0x0002c400ff547b82 */ /* 0x000e700000000a00 */
[----:B------:R-:W1:Y:S08]  /*4d30*/  LDC.64 R38, c[0x0][0xb18] ;  /* 0x0002c600ff267b82 */ /* 0x000e700000000a00 */
[----:B------:R-:W1:Y:S08]  /*4d40*/  LDC.64 R36, c[0x0][0xb28] ;  /* 0x0002ca00ff247b82 */ /* 0x000e700000000a00 */
[----:B------:R-:W1:Y:S01]  /*4d50*/  LDC.64 R82, c[0x0][0x8b0] ;  /* 0x00022c00ff527b82 */ /* 0x000e620000000a00 */
[----:B---3--:R-:W-:-:S07]  /*4d60*/  IMAD.IADD R46, R0, 0x1, R46 ;  /* 0x00000001002e7824 */ /* 0x008fce00078e022e */
[----:B------:R-:W3:Y:S08]  /*4d70*/  LDC.64 R80, c[0x0][0x8a8] ;  /* 0x00022a00ff507b82 */ /* 0x000ef00000000a00 */
[----:B--2-4-:R-:W1:Y:S02]  /*4d80*/  LDC R90, c[0x0][0x374] ;  /* 0x0000dd00ff5a7b82 */ /* 0x014e640000000800 */
.L_x_128:
[----:B------:R-:W-:Y:S02]  /*4d90*/  LEA R0, R105, UR48, 0x3 ;  /* 0x0000003069007c11 */ /* 0x000fe4000f8e18ff */
[----:B------:R-:W-:Y:S02]  /*4da0*/  SHF.L.U32 R2, R95, 0x1f, RZ ;  /* 0x0000001f5f027819 */ /* 0x000fe400000006ff */
[----:B-1----:R-:W-:Y:S02]  /*4db0*/  LEA R16, R105, UR48, 0x4 ;  /* 0x0000003069107c11 */ /* 0x002fe4000f8e20ff */
[----:B------:R-:W2:Y:S02]  /*4dc0*/  SYNCS.PHASECHK.TRANS64.TRYWAIT P0, [R0+URZ+0xb0], R2 ;  /* 0x0000b002000075a7 */ /* 0x000ea400080011ff */
[----:B--23--:R-:W-:Y:S05]  /*4dd0*/  @!P0 BRA `(.L_x_85) ;  /* 0x0000004800a48947 */ /* 0x00cfea0003800000 */
.L_x_180:
[----:B------:R-:W4:Y:S01]  /*4de0*/  LDC.64 R10, c[0x0][0xb10] ;  /* 0x0002c400ff0a7b82 */ /* 0x000f220000000a00 */
[----:B------:R-:W3:Y:S01]  /*4df0*/  LDS.128 R16, [R16+0x140] ;  /* 0x0001400010107984 */ /* 0x000ee20000000c00 */
[----:B-1----:R-:W-:Y:S01]  /*4e00*/  ISETP.NE.AND P1, PT, R41, 0x1, PT ;  /* 0x000000012900780c */ /* 0x002fe20003f25270 */
[----:B--2---:R-:W-:Y:S01]  /*4e10*/  VIADD R0, R0, 0xc0 ;  /* 0x000000c000007836 */ /* 0x004fe20000000000 */
[----:B------:R-:W-:Y:S04]  /*4e20*/  ISETP.GE.AND P0, PT, R40, 0x1, PT ;  /* 0x000000012800780c */ /* 0x000fe80003f06270 */
[----:B------:R-:W1:Y:S01]  /*4e30*/  LDC.64 R8, c[0x0][0xb18] ;  /* 0x0002c600ff087b82 */ /* 0x000e620000000a00 */
[----:B------:R-:W-:Y:S01]  /*4e40*/  PRMT R0, RZ, 0x654, R0 ;  /* 0x00000654ff007816 */ /* 0x000fe20000000000 */
[----:B------:R-:W-:Y:S01]  /*4e50*/  @!PT LDS RZ, [RZ] ;  /* 0x00000000fffff984 */ /* 0x000fe20000000800 */
[----:B------:R-:W-:Y:S01]  /*4e60*/  @!PT LDS RZ, [RZ] ;  /* 0x00000000fffff984 */ /* 0x000fe20000000800 */
[----:B------:R-:W-:Y:S01]  /*4e70*/  @!PT LDS RZ, [RZ] ;  /* 0x00000000fffff984 */ /* 0x000fe20000000800 */
[----:B------:R-:W-:Y:S01]  /*4e80*/  @!PT LDS RZ, [RZ] ;  /* 0x00000000fffff984 */ /* 0x000fe20000000800 */
[----:B------:R2:W-:Y:S06]  /*4e90*/  MEMBAR.ALL.CTA ;  /* 0x0000000000007992 */ /* 0x0005ec0000008000 */
[----:B--2---:R-:W2:Y:S01]  /*4ea0*/  FENCE.VIEW.ASYNC.S ;  /* 0x00000000000073c6 */ /* 0x004ea20000000000 */
[----:B------:R-:W1:Y:S08]  /*4eb0*/  @!P1 LDC R12, c[0x0][0xb20] ;  /* 0x0002c800ff0c9b82 */ /* 0x000e700000000800 */
[----:B------:R-:W1:Y:S01]  /*4ec0*/  @!P1 LDC R7, c[0x0][0xb0c] ;  /* 0x0002c300ff079b82 */ /* 0x000e620000000800 */
[----:B--2---:R2:W-:Y:S01]  /*4ed0*/  SYNCS.ARRIVE.TRANS64.RED.A1T0 RZ, [R0+URZ], RZ ;  /* 0x000000ff00ff79a7 */ /* 0x0045e200081004ff */
[----:B---3--:R-:W-:Y:S04]  /*4ee0*/  LOP3.LUT P4, RZ, R18, 0x1, RZ, 0xc0, !PT ;  /* 0x0000000112ff7812 */ /* 0x008fe8000788c0ff */
[----:B------:R-:W-:Y:S09]  /*4ef0*/  P2R R103, PR, RZ, 0x10 ;  /* 0x00000010ff677803 */ /* 0x000ff20000000000 */
[----:B------:R-:W-:Y:S02]  /*4f00*/  @P4 MOV R44, R16 ;  /* 0x00000010002c4202 */ /* 0x000fe40000000f00 */
[----:B------:R-:W-:Y:S01]  /*4f10*/  @P4 LOP3.LUT R43, R17, 0xffff, RZ, 0xc0, !PT ;  /* 0x0000ffff112b4812 */ /* 0x000fe200078ec0ff */
[----:B--2-4-:R-:W-:Y:S06]  /*4f20*/  @!P0 BRA `(.L_x_86) ;  /* 0x0000000000a48947 */ /* 0x014fec0003800000 */
[----:B------:R-:W-:Y:S01]  /*4f30*/  IMAD.HI.U32 R0, R90, R39, RZ ;  /* 0x000000275a007227 */ /* 0x000fe200078e00ff */
[----:B------:R-:W-:Y:S02]  /*4f40*/  ISETP.NE.AND P0, PT, R38, 0x1, PT ;  /* 0x000000012600780c */ /* 0x000fe40003f05270 */
[----:B------:R-:W-:Y:S01]  /*4f50*/  ISETP.NE.AND P2, PT, R40, 0x1, PT ;  /* 0x000000012800780c */ /* 0x000fe20003f45270 */
[----:B------:R-:W-:Y:S01]  /*4f60*/  IMAD.HI.U32 R4, R91, R84, RZ ;  /* 0x000000545b047227 */ /* 0x000fe200078e00ff */
[----:B------:R-:W-:Y:S02]  /*4f70*/  SHF.R.U32.HI R0, RZ, R89, R0 ;  /* 0x00000059ff007219 */ /* 0x000fe40000011600 */
[----:B------:R-:W-:Y:S01]  /*4f80*/  ISETP.NE.AND P3, PT, R42, 0x1, PT ;  /* 0x000000012a00780c */ /* 0x000fe20003f65270 */
[----:B------:R-:W-:Y:S01]  /*4f90*/  IMAD.HI.U32 R6, R43, R39, RZ ;  /* 0x000000272b067227 */ /* 0x000fe200078e00ff */
[-C--:B------:R-:W-:Y:S02]  /*4fa0*/  SHF.R.U32.HI R4, RZ, R85.reuse, R4 ;  /* 0x00000055ff047219 */ /* 0x080fe40000011604 */
[----:B------:R-:W-:Y:S01]  /*4fb0*/  SEL R0, R90, R0, !P0 ;  /* 0x000000005a007207 */ /* 0x000fe20004000000 */
[----:B------:R-:W-:Y:S01]  /*4fc0*/  IMAD.HI.U32 R5, R44, R84, RZ ;  /* 0x000000542c057227 */ /* 0x000fe200078e00ff */
[----:B------:R-:W-:Y:S03]  /*4fd0*/  SEL R4, R91, R4, !P3 ;  /* 0x000000045b047207 */ /* 0x000fe60005800000 */
[-C--:B------:R-:W-:Y:S01]  /*4fe0*/  IMAD.HI.U32 R3, R0, R36.reuse, RZ ;  /* 0x0000002400037227 */ /* 0x080fe200078e00ff */
[----:B------:R-:W-:Y:S03]  /*4ff0*/  SHF.R.U32.HI R5, RZ, R85, R5 ;  /* 0x00000055ff057219 */ /* 0x000fe60000011605 */
[----:B------:R-:W-:Y:S01]  /*5000*/  IMAD.HI.U32 R2, R4, R36, RZ ;  /* 0x0000002404027227 */ /* 0x000fe200078e00ff */
[----:B------:R-:W-:Y:S02]  /*5010*/  @P2 SHF.R.U32.HI R0, RZ, R37, R3 ;  /* 0x00000025ff002219 */ /* 0x000fe40000011603 */
[----:B------:R-:W-:Y:S02]  /*5020*/  SHF.R.U32.HI R3, RZ, R89, R6 ;  /* 0x00000059ff037219 */ /* 0x000fe40000011606 */
[----:B------:R-:W-:Y:S01]  /*5030*/  @P2 SHF.R.U32.HI R4, RZ, R37, R2 ;  /* 0x00000025ff042219 */ /* 0x000fe20000011602 */
[----:B------:R-:W-:Y:S01]  /*5040*/  IMAD R0, R40, R0, RZ ;  /* 0x0000000028007224 */ /* 0x000fe200078e02ff */
[----:B------:R-:W-:Y:S02]  /*5050*/  SEL R3, R43, R3, !P0 ;  /* 0x000000032b037207 */ /* 0x000fe40004000000 */
[----:B------:R-:W-:Y:S01]  /*5060*/  SEL R2, R44, R5, !P3 ;  /* 0x000000052c027207 */ /* 0x000fe20005800000 */
[----:B------:R-:W-:Y:S01]  /*5070*/  IMAD R5, R40, R4, RZ ;  /* 0x0000000428057224 */ /* 0x000fe200078e02ff */
[C---:B------:R-:W-:Y:S01]  /*5080*/  ISETP.GE.AND P0, PT, R3.reuse, R0, PT ;  /* 0x000000000300720c */ /* 0x040fe20003f06270 */
[C---:B------:R-:W-:Y:S03]  /*5090*/  IMAD.HI.U32 R0, R3.reuse, R36, RZ ;  /* 0x0000002403007227 */ /* 0x040fe600078e00ff */
[C---:B------:R-:W-:Y:S02]  /*50a0*/  ISETP.GE.OR P0, PT, R2.reuse, R5, P0 ;  /* 0x000000050200720c */ /* 0x040fe40000706670 */
[----:B------:R-:W-:Y:S04]  /*50b0*/  SHF.R.U32.HI R0, RZ, R37, R0 ;  /* 0x00000025ff007219 */ /* 0x000fe80000011600 */
[C---:B------:R-:W-:Y:S05]  /*50c0*/  SEL R6, R3.reuse, R0, !P2 ;  /* 0x0000000003067207 */ /* 0x040fea0005000000 */
        /* <DEDUP_REMOVED lines=14> */
[----:B------:R-:W-:Y:S07]  /*51b0*/  IMAD R43, R3, R38, R43 ;  /* 0x00000026032b7224 */ /* 0x000fee00078e022b */
.L_x_86:
[----:B-1----:R-:W-:Y:S01]  /*51c0*/  @!P1 ISETP.NE.AND P0, PT, R8, 0x1, PT ;  /* 0x000000010800980c */ /* 0x002fe20003f05270 */
[----:B------:R-:W-:Y:S01]  /*51d0*/  @!P1 IMAD.HI.U32 R2, R43, R9, RZ ;  /* 0x000000092b029227 */ /* 0x000fe200078e00ff */
[----:B------:R-:W-:Y:S01]  /*51e0*/  R2UR UR42, R15 ;  /* 0x000000000f2a72ca */ /* 0x000fe200000e0000 */
[----:B------:R-:W-:Y:S01]  /*51f0*/  BSSY.RECONVERGENT B6, `(.L_x_87) ;  /* 0x0000031000067945 */ /* 0x000fe20003800200 */
[----:B------:R-:W-:Y:S01]  /*5200*/  R2UR UR41, R14 ;  /* 0x000000000e2972ca */ /* 0x000fe200000e0000 */
[C---:B------:R-:W-:Y:S01]  /*5210*/  @!P1 IMAD.HI.U32 R0, R44.reuse, R10, RZ ;  /* 0x0000000a2c009227 */ /* 0x040fe200078e00ff */
[----:B------:R-:W-:Y:S02]  /*5220*/  @!P1 SHF.R.U32.HI R2, RZ, R12, R2 ;  /* 0x0000000cff029219 */ /* 0x000fe40000011602 */
[----:B------:R-:W-:Y:S01]  /*5230*/  @!P1 ISETP.NE.AND P2, PT, R7, 0x1, PT ;  /* 0x000000010700980c */ /* 0x000fe20003f45270 */
[----:B------:R-:W-:Y:S01]  /*5240*/  VIADD R105, R105, 0x1 ;  /* 0x0000000169697836 */ /* 0x000fe20000000000 */
[----:B------:R-:W-:Y:S02]  /*5250*/  @!P1 SEL R2, R43, R2, !P0 ;  /* 0x000000022b029207 */ /* 0x000fe40004000000 */
[----:B------:R-:W-:Y:S02]  /*5260*/  @!P1 SHF.R.U32.HI R0, RZ, R11, R0 ;  /* 0x0000000bff009219 */ /* 0x000fe40000011600 */
[----:B------:R-:W-:Y:S01]  /*5270*/  LOP3.LUT P0, RZ, R93, 0x1b0, RZ, 0xc0, !PT ;  /* 0x000001b05dff7812 */ /* 0x000fe2000780c0ff */
[----:B------:R-:W-:Y:S01]  /*5280*/  USHF.L.U32 UR42, UR42, 0x7, URZ ;  /* 0x000000072a2a7899 */ /* 0x000fe200080006ff */
[----:B------:R-:W-:Y:S01]  /*5290*/  @!P1 SEL R3, R44, R0, !P2 ;  /* 0x000000002c039207 */ /* 0x000fe20005000000 */
[----:B------:R-:W-:Y:S01]  /*52a0*/  USHF.L.U32 UR41, UR41, 0x7, URZ ;  /* 0x0000000729297899 */ /* 0x000fe200080006ff */
[----:B------:R-:W-:Y:S03]  /*52b0*/  @P4 SHF.R.U32.HI R94, RZ, 0x10, R17 ;  /* 0x00000010ff5e4819 */ /* 0x000fe60000011611 */
[----:B------:R-:W-:Y:S02]  /*52c0*/  @!P1 IMAD.IADD R0, R2, 0x1, -R3 ;  /* 0x0000000102009824 */ /* 0x000fe400078e0a03 */
[----:B------:R-:W-:Y:S02]  /*52d0*/  @!P1 IMAD.IADD R2, R3, 0x1, -R2 ;  /* 0x0000000103029824 */ /* 0x000fe400078e0a02 */
[----:B------:R-:W-:Y:S02]  /*52e0*/  @!P1 IMAD R44, R0, R7, R44 ;  /* 0x00000007002c9224 */ /* 0x000fe400078e022c */
[----:B------:R-:W-:Y:S01]  /*52f0*/  @!P1 IMAD R43, R2, R8, R43 ;  /* 0x00000008022b9224 */ /* 0x000fe200078e022b */
[----:B------:R-:W-:Y:S06]  /*5300*/  @!P0 BRA `(.L_x_88) ;  /* 0x00000000007c8947 */ /* 0x000fec0003800000 */
[----:B------:R-:W1:Y:S01]  /*5310*/  LDCU.64 UR8, c[0x4][0x80] ;  /* 0x01001000ff0877ac */ /* 0x000e620008000a00 */
[----:B------:R-:W-:Y:S01]  /*5320*/  MOV R2, 0x0 ;  /* 0x0000000000027802 */ /* 0x000fe20000000f00 */
[----:B------:R-:W-:Y:S02]  /*5330*/  HFMA2 R12, -RZ, RZ, 0, 5.9604644775390625e-08 ;  /* 0x00000001ff0c7431 */ /* 0x000fe400000001ff */
[----:B------:R-:W-:Y:S01]  /*5340*/  IMAD.MOV.U32 R8, RZ, RZ, 0x70 ;  /* 0x00000070ff087424 */ /* 0x000fe200078e00ff */
[----:B------:R2:W3:Y:S01]  /*5350*/  LDC.64 R14, c[0x4][R2] ;  /* 0x01000000020e7b82 */ /* 0x0004e20000000a00 */
[----:B------:R-:W4:Y:S01]  /*5360*/  LDCU.64 UR6, c[0x4][0x88] ;  /* 0x01001100ff0677ac */ /* 0x000f220008000a00 */
[----:B------:R-:W-:Y:S01]  /*5370*/  IMAD.MOV.U32 R13, RZ, RZ, RZ ;  /* 0x000000ffff0d7224 */ /* 0x000fe200078e00ff */
[----:B------:R-:W2:Y:S01]  /*5380*/  LDCU.64 UR4, c[0x4][0x8] ;  /* 0x01000100ff0477ac */ /* 0x000ea20008000a00 */
[----:B-1----:R-:W-:Y:S01]  /*5390*/  MOV R5, UR9 ;  /* 0x0000000900057c02 */ /* 0x002fe20008000f00 */
[----:B------:R-:W-:Y:S01]  /*53a0*/  IMAD.U32 R4, RZ, RZ, UR8 ;  /* 0x00000008ff047e24 */ /* 0x000fe2000f8e00ff */
[----:B----4-:R-:W-:Y:S01]  /*53b0*/  MOV R7, UR7 ;  /* 0x0000000700077c02 */ /* 0x010fe20008000f00 */
[----:B------:R-:W-:Y:S01]  /*53c0*/  IMAD.U32 R6, RZ, RZ, UR6 ;  /* 0x00000006ff067e24 */ /* 0x000fe2000f8e00ff */
[----:B--2---:R-:W-:Y:S01]  /*53d0*/  MOV R11, UR5 ;  /* 0x00000005000b7c02 */ /* 0x004fe20008000f00 */
[----:B------:R-:W-:Y:S02]  /*53e0*/  IMAD.U32 R10, RZ, RZ, UR4 ;  /* 0x00000004ff0a7e24 */ /* 0x000fe4000f8e00ff */
[----:B------:R-:W-:Y:S07]  /*53f0*/  LEPC R20, `(.L_x_89) ;  /* 0x000000001014794e */ /* 0x000fee0000000000 */
[----:B---3-5:R-:W-:Y:S05]  /*5400*/  CALL.ABS.NOINC R14 ;  /* 0x000000000e007343 */ /* 0x028fea0003c00000 */
.L_x_89:
[----:B------:R-:W1:Y:S01]  /*5410*/  LDCU.64 UR8, c[0x4][0x80] ;  /* 0x01001000ff0877ac */ /* 0x000e620008000a00 */
[----:B------:R-:W2:Y:S01]  /*5420*/  LDC.64 R2, c[0x4][R2] ;  /* 0x0100000002027b82 */ /* 0x000ea20000000a00 */
[----:B------:R-:W-:Y:S02]  /*5430*/  HFMA2 R12, -RZ, RZ, 0, 5.9604644775390625e-08 ;  /* 0x00000001ff0c7431 */ /* 0x000fe400000001ff */
[----:B------:R-:W-:Y:S02]  /*5440*/  IMAD.MOV.U32 R8, RZ, RZ, 0x70 ;  /* 0x00000070ff087424 */ /* 0x000fe400078e00ff */
[----:B------:R-:W-:Y:S01]  /*5450*/  IMAD.MOV.U32 R13, RZ, RZ, RZ ;  /* 0x000000ffff0d7224 */ /* 0x000fe200078e00ff */
[----:B------:R-:W3:Y:S01]  /*5460*/  LDCU.64 UR6, c[0x4][0x88] ;  /* 0x01001100ff0677ac */ /* 0x000ee20008000a00 */
[----:B------:R-:W4:Y:S01]  /*5470*/  LDCU.64 UR4, c[0x4][0x8] ;  /* 0x01000100ff0477ac */ /* 0x000f220008000a00 */
[----:B-1----:R-:W-:Y:S02]  /*5480*/  MOV R4, UR8 ;  /* 0x0000000800047c02 */ /* 0x002fe40008000f00 */
[----:B------:R-:W-:Y:S02]  /*5490*/  MOV R5, UR9 ;  /* 0x0000000900057c02 */ /* 0x000fe40008000f00 */
[----:B---3--:R-:W-:Y:S01]  /*54a0*/  MOV R7, UR7 ;  /* 0x0000000700077c02 */ /* 0x008fe20008000f00 */
[----:B------:R-:W-:Y:S01]  /*54b0*/  IMAD.U32 R6, RZ, RZ, UR6 ;  /* 0x00000006ff067e24 */ /* 0x000fe2000f8e00ff */
[----:B----4-:R-:W-:Y:S01]  /*54c0*/  MOV R11, UR5 ;  /* 0x00000005000b7c02 */ /* 0x010fe20008000f00 */
[----:B------:R-:W-:Y:S02]  /*54d0*/  IMAD.U32 R10, RZ, RZ, UR4 ;  /* 0x00000004ff0a7e24 */ /* 0x000fe4000f8e00ff */
[----:B------:R-:W-:Y:S07]  /*54e0*/  LEPC R20, `(.L_x_88) ;  /* 0x000000001014794e */ /* 0x000fee0000000000 */
[----:B--2---:R-:W-:Y:S05]  /*54f0*/  CALL.ABS.NOINC R2 ;  /* 0x0000000002007343 */ /* 0x004fea0003c00000 */
.L_x_88:
[----:B------:R-:W-:Y:S05]  /*5500*/  BSYNC.RECONVERGENT B6 ;  /* 0x0000000000067941 */ /* 0x000fea0003800200 */
.L_x_87:
[----:B------:R-:W-:Y:S01]  /*5510*/  ISETP.NE.U32.AND P4, PT, R82, RZ, PT ;  /* 0x000000ff5200720c */ /* 0x000fe20003f85070 */
[----:B------:R-:W-:Y:S01]  /*5520*/  UISETP.NE.AND UP2, UPT, UR50, URZ, UPT ;  /* 0x000000ff3200728c */ /* 0x000fe2000bf45270 */
[----:B------:R-:W-:Y:S01]  /*5530*/  ISETP.NE.U32.AND P2, PT, RZ, UR38, PT ;  /* 0x00000026ff007c0c */ /* 0x000fe2000bf45070 */
[----:B------:R-:W-:Y:S01]  /*5540*/  UISETP.NE.U32.AND UP1, UPT, UR44, URZ, UPT ;  /* 0x000000ff2c00728c */ /* 0x000fe2000bf25070 */
[----:B------:R-:W-:Y:S01]  /*5550*/  ISETP.NE.AND.EX P4, PT, R83, RZ, PT, P4 ;  /* 0x000000ff5300720c */ /* 0x000fe20003f85340 */
[----:B------:R-:W-:Y:S01]  /*5560*/  UPLOP3.LUT UP0, UPT, UPT, UPT, UPT, 0x40, 0x4 ;  /* 0x000000000004789c */ /* 0x000fe20003f0e870 */
[----:B------:R-:W-:Y:S01]  /*5570*/  ISETP.NE.AND.EX P2, PT, RZ, UR39, PT, P2 ;  /* 0x00000027ff007c0c */ /* 0x000fe2000bf45320 */
[----:B------:R-:W-:Y:S01]  /*5580*/  UISETP.NE.AND.EX UP1, UPT, UR45, URZ, UPT, UP1 ;  /* 0x000000ff2d00728c */ /* 0x000fe2000bf25310 */
[----:B------:R-:W-:Y:S04]  /*5590*/  PLOP3.LUT P1, PT, PT, PT, UP2, 0x80, 0x8 ;  /* 0x000000000008781c */ /* 0x000fe80003f2f028 */
[----:B------:R-:W-:Y:S06]  /*55a0*/  @UP2 UPLOP3.LUT UP0, UPT, UPT, UPT, UP1, 0x80, 0x8 ;  /* 0x000000000008289c */ /* 0x000fec0003f0f010 */
[----:B------:R-:W-:Y:S01]  /*55b0*/  PLOP3.LUT P0, PT, PT, PT, UP0, 0x80, 0x8 ;  /* 0x000000000008781c */ /* 0x000fe20003f0f008 */
[----:B------:R-:W-:Y:S01]  /*55c0*/  @!UPT UIADD3 URZ, UPT, UPT, URZ, URZ, URZ ;  /* 0x000000fffffff290 */ /* 0x000fe2000fffe0ff */
[----:B------:R-:W-:Y:S11]  /*55d0*/  BRA.U !UP1, `(.L_x_90) ;  /* 0x0000000109387547 */ /* 0x000ff6000b800000 */
[----:B------:R-:W-:Y:S01]  /*55e0*/  UISETP.NE.U32.AND UP0, UPT, UR38, URZ, UPT ;  /* 0x000000ff2600728c */ /* 0x000fe2000bf05070 */
[----:B------:R-:W-:Y:S02]  /*55f0*/  HFMA2 R0, -RZ, RZ, 0, 5.9604644775390625e-08 ;  /* 0x00000001ff007431 */ /* 0x000fe400000001ff */
[----:B------:R-:W-:Y:S01]  /*5600*/  IMAD.MOV.U32 R88, RZ, RZ, 0x1 ;  /* 0x00000001ff587424 */ /* 0x000fe200078e00ff */
[----:B------:R-:W-:Y:S06]  /*5610*/  UISETP.NE.AND.EX UP0, UPT, UR39, URZ, UPT, UP0 ;  /* 0x000000ff2700728c */ /* 0x000fec000bf05300 */
[----:B------:R-:W-:Y:S05]  /*5620*/  PLOP3.LUT P3, PT, PT, PT, UP0, 0x80, 0x8 ;  /* 0x000000000008781c */ /* 0x000fea0003f6f008 */
[----:B------:R-:W1:Y:S01]  /*5630*/  @UP0 LDCU.64 UR6, c[0x0][0x888] ;  /* 0x00011100ff0607ac */ /* 0x000e620008000a00 */
[----:B------:R-:W-:Y:S07]  /*5640*/  @UP0 UIMAD UR4, UR36, UR44, URZ ;  /* 0x0000002c240402a4 */ /* 0x000fee000f8e02ff */
[----:B------:R-:W-:Y:S01]  /*5650*/  @!P3 PRMT R88, R0, 0x7610, R88 ;  /* 0x000076100058b816 */ /* 0x000fe20000000058 */
[----:B-1----:R-:W-:Y:S03]  /*5660*/  @UP0 UIMAD.WIDE UR6, UR4, 0x4, UR6 ;  /* 0x00000004040608a5 */ /* 0x002fe6000f8e0206 */
[----:B------:R-:W1:Y:S03]  /*5670*/  @!UP0 LDCU UR4, c[0x0][0x880] ;  /* 0x00011000ff0487ac */ /* 0x000e660008000800 */
[----:B------:R-:W-:Y:S01]  /*5680*/  IMAD.U32 R2, RZ, RZ, UR6 ;  /* 0x00000006ff027e24 */ /* 0x000fe2000f8e00ff */
[----:B------:R-:W-:Y:S05]  /*5690*/  MOV R3, UR7 ;  /* 0x0000000700037c02 */ /* 0x000fea0008000f00 */
[----:B-----5:R2:W5:Y:S02]  /*56a0*/  @P3 LDG.E R49, desc[UR46][R2.64] ;  /* 0x0000002e02313981 */ /* 0x020564000c1e1900 */
[----:B-12---:R-:W-:Y:S02]  /*56b0*/  @!P3 IMAD.U32 R49, RZ, RZ, UR4 ;  /* 0x00000004ff31be24 */ /* 0x006fe4000f8e00ff */
.L_x_90:
[----:B------:R-:W-:Y:S05]  /*56c0*/  @!P4 BRA `(.L_x_91) ;  /* 0x000000000020c947 */ /* 0x000fea0003800000 */
[----:B------:R-:W-:Y:S04]  /*56d0*/  ISETP.NE.U32.AND P3, PT, R80, RZ, PT ;  /* 0x000000ff5000720c */ /* 0x000fe80003f65070 */
[----:B------:R-:W-:Y:S11]  /*56e0*/  ISETP.NE.AND.EX P3, PT, R81, RZ, PT, P3 ;  /* 0x000000ff5100720c */ /* 0x000ff60003f65330 */
[----:B------:R-:W-:Y:S02]  /*56f0*/  @!UPT UIADD3 URZ, UPT, UPT, URZ, URZ, URZ ;  /* 0x000000fffffff290 */ /* 0x000fe4000fffe0ff */
[----:B------:R-:W1:Y:S01]  /*5700*/  @P3 LDC.64 R2, c[0x0][0x8a8] ;  /* 0x00022a00ff023b82 */ /* 0x000e620000000a00 */
[----:B------:R-:W-:Y:S04]  /*5710*/  @P3 IMAD R0, R82, UR36, RZ ;  /* 0x0000002452003c24 */ /* 0x000fe8000f8e02ff */
[----:B-1----:R-:W-:Y:S05]  /*5720*/  @P3 IMAD.WIDE R2, R0, 0x4, R2 ;  /* 0x0000000400023825 */ /* 0x002fea00078e0202 */
[----:B-----5:R1:W5:Y:S02]  /*5730*/  @P3 LDG.E R47, desc[UR46][R2.64] ;  /* 0x0000002e022f3981 */ /* 0x020364000c1e1900 */
[----:B-1----:R-:W2:Y:S02]  /*5740*/  @!P3 LDC R47, c[0x0][0x8a0] ;  /* 0x00022800ff2fbb82 */ /* 0x002ea40000000800 */
.L_x_91:
[----:B-----5:R-:W-:Y:S01]  /*5750*/  FSETP.NEU.AND P3, PT, R49, RZ, PT ;  /* 0x000000ff3100720b */ /* 0x020fe20003f6d000 */
[----:B------:R-:W-:Y:S01]  /*5760*/  BSSY B1, `(.L_x_92) ;  /* 0x0000039000017945 */ /* 0x000fe20003800000 */
[----:B------:R-:W-:Y:S01]  /*5770*/  SEL R3, RZ, 0xffffffff, P2 ;  /* 0xffffffffff037807 */ /* 0x000fe20001000000 */
[----:B------:R-:W-:Y:S01]  /*5780*/  IMAD.MOV.U32 R66, RZ, RZ, 0x1 ;  /* 0x00000001ff427424 */ /* 0x000fe200078e00ff */
[----:B------:R-:W-:Y:S01]  /*5790*/  @P1 LOP3.LUT P2, RZ, R88, 0xff, RZ, 0xc0, !PT ;  /* 0x000000ff58ff1812 */ /* 0x000fe2000784c0ff */
[----:B------:R-:W-:Y:S01]  /*57a0*/  IMAD R48, R45, 0x80, R46 ;  /* 0x000000802d307824 */ /* 0x000fe200078e022e */
[----:B------:R-:W-:Y:S01]  /*57b0*/  @P1 SEL R0, RZ, 0xffffffff, P3 ;  /* 0xffffffffff001807 */ /* 0x000fe20001800000 */
[----:B------:R-:W-:Y:S01]  /*57c0*/  IMAD R106, R101, -0x10, R99 ;  /* 0xfffffff0656a7824 */ /* 0x000fe200078e0263 */
[----:B------:R-:W-:Y:S01]  /*57d0*/  LOP3.LUT R97, R97, 0x1, RZ, 0x3c, !PT ;  /* 0x0000000161617812 */ /* 0x000fe200078e3cff */
[----:B------:R-:W-:Y:S01]  /*57e0*/  IMAD.MOV.U32 R65, RZ, RZ, RZ ;  /* 0x000000ffff417224 */ /* 0x000fe200078e00ff */
[----:B------:R-:W-:Y:S02]  /*57f0*/  @P0 SEL R0, R3, R0, !P2 ;  /* 0x0000000003000207 */ /* 0x000fe40005000000 */
[----:B------:R-:W-:Y:S02]  /*5800*/  CS2R R78, SRZ ;  /* 0x00000000004e7805 */ /* 0x000fe4000001ff00 */
[----:B------:R-:W-:Y:S02]  /*5810*/  LEA R64, R45, UR48, 0x3 ;  /* 0x000000302d407c11 */ /* 0x000fe4000f8e18ff */
[----:B------:R-:W-:Y:S02]  /*5820*/  CS2R R76, SRZ ;  /* 0x00000000004c7805 */ /* 0x000fe4000001ff00 */
[----:B------:R-:W-:Y:S02]  /*5830*/  @P1 LOP3.LUT R0, R0, 0x1, RZ, 0xc0, !PT ;  /* 0x0000000100001812 */ /* 0x000fe400078ec0ff */
[----:B------:R-:W-:Y:S02]  /*5840*/  CS2R R70, SRZ ;  /* 0x0000000000467805 */ /* 0x000fe4000001ff00 */
[----:B------:R-:W-:Y:S02]  /*5850*/  PLOP3.LUT P2, PT, PT, PT, UP1, 0x80, 0x8 ;  /* 0x000000000008781c */ /* 0x000fe40003f4f018 */
[----:B------:R-:W-:Y:S02]  /*5860*/  CS2R R68, SRZ ;  /* 0x0000000000447805 */ /* 0x000fe4000001ff00 */
[----:B------:R-:W-:Y:S02]  /*5870*/  ISETP.NE.U32.OR P5, PT, R0, 0x1, !P1 ;  /* 0x000000010000780c */ /* 0x000fe40004fa5470 */
[----:B------:R-:W-:Y:S02]  /*5880*/  CS2R R62, SRZ ;  /* 0x00000000003e7805 */ /* 0x000fe4000001ff00 */
[----:B------:R-:W-:Y:S02]  /*5890*/  LOP3.LUT P4, R104, R88, 0xff, RZ, 0xc0, !PT ;  /* 0x000000ff58687812 */ /* 0x000fe4000788c0ff */
[----:B------:R-:W-:Y:S02]  /*58a0*/  CS2R R60, SRZ ;  /* 0x00000000003c7805 */ /* 0x000fe4000001ff00 */
[----:B------:R-:W-:Y:S02]  /*58b0*/  SEL R2, RZ, 0xffffffff, P3 ;  /* 0xffffffffff027807 */ /* 0x000fe40001800000 */
[----:B------:R-:W-:Y:S02]  /*58c0*/  CS2R R58, SRZ ;  /* 0x00000000003a7805 */ /* 0x000fe4000001ff00 */
[----:B------:R-:W-:Y:S02]  /*58d0*/  P2R R107, PR, RZ, 0x20 ;  /* 0x00000020ff6b7803 */ /* 0x000fe40000000000 */
[----:B------:R-:W-:Y:S02]  /*58e0*/  CS2R R56, SRZ ;  /* 0x0000000000387805 */ /* 0x000fe4000001ff00 */
[----:B------:R-:W-:Y:S02]  /*58f0*/  @P2 SEL R2, R3, R2, !P4 ;  /* 0x0000000203022207 */ /* 0x000fe40006000000 */
[----:B------:R-:W-:Y:S02]  /*5900*/  @P5 SHF.L.U32 R0, R97, 0x1f, RZ ;  /* 0x0000001f61005819 */ /* 0x000fe400000006ff */
[----:B------:R-:W-:Y:S02]  /*5910*/  LOP3.LUT R2, R2, 0x1, RZ, 0xc0, !PT ;  /* 0x0000000102027812 */ /* 0x000fe400078ec0ff */
[----:B------:R1:W3:Y:S02]  /*5920*/  @P5 SYNCS.PHASECHK.TRANS64.TRYWAIT P1, [UR48+0x60], R0 ;  /* 0x00006000ff0055a7 */ /* 0x0002e40008021130 */
[----:B------:R-:W-:Y:S04]  /*5930*/  ISETP.NE.U32.AND P2, PT, R2, 0x1, PT ;  /* 0x000000010200780c */ /* 0x000fe80003f45070 */
[----:B------:R-:W-:Y:S02]  /*5940*/  P2R R67, PR, RZ, 0x4 ;  /* 0x00000004ff437803 */ /* 0x000fe40000000000 */
[----:B-1----:R-:W-:Y:S04]  /*5950*/  SHF.L.U32 R0, R96, 0x1f, RZ ;  /* 0x0000001f60007819 */ /* 0x002fe800000006ff */
[----:B------:R1:W4:Y:S01]  /*5960*/  SYNCS.PHASECHK.TRANS64.TRYWAIT P0, [R64+URZ+0xd0], R0 ;  /* 0x0000d000400075a7 */ /* 0x00032200080011ff */
[----:B---3--:R-:W-:Y:S01]  /*5970*/  @P5 SEL R66, RZ, 0x1, !P1 ;  /* 0x00000001ff425807 */ /* 0x008fe20004800000 */
[----:B-1----:R-:W-:Y:S06]  /*5980*/  @!P5 BRA `(.L_x_93) ;  /* 0x000000000058d947 */ /* 0x002fec0003800000 */
[----:B------:R-:W-:Y:S01]  /*5990*/  IMAD.MOV.U32 R79, RZ, RZ, RZ ;  /* 0x000000ffff4f7224 */ /* 0x000fe200078e00ff */
[----:B------:R-:W-:Y:S01]  /*59a0*/  ISETP.NE.AND P1, PT, R66, RZ, PT ;  /* 0x000000ff4200720c */ /* 0x000fe20003f25270 */
[----:B------:R-:W-:Y:S01]  /*59b0*/  BSSY B0, `(.L_x_94) ;  /* 0x000000c000007945 */ /* 0x000fe20003800000 */
[----:B------:R-:W-:Y:S02]  /*59c0*/  CS2R R58, SRZ ;  /* 0x00000000003a7805 */ /* 0x000fe4000001ff00 */
[----:B------:R-:W-:Y:S02]  /*59d0*/  CS2R R56, SRZ ;  /* 0x0000000000387805 */ /* 0x000fe4000001ff00 */
[----:B------:R-:W-:Y:S02]  /*59e0*/  CS2R R62, SRZ ;  /* 0x00000000003e7805 */ /* 0x000fe4000001ff00 */
[----:B------:R-:W-:Y:S02]  /*59f0*/  CS2R R60, SRZ ;  /* 0x00000000003c7805 */ /* 0x000fe4000001ff00 */
[----:B------:R-:W-:Y:S02]  /*5a00*/  CS2R R70, SRZ ;  /* 0x0000000000467805 */ /* 0x000fe4000001ff00 */
[----:B------:R-:W-:Y:S02]  /*5a10*/  CS2R R68, SRZ ;  /* 0x0000000000447805 */ /* 0x000fe4000001ff00 */
[----:B------:R-:W-:Y:S01]  /*5a20*/  CS2R R76, SRZ ;  /* 0x00000000004c7805 */ /* 0x000fe2000001ff00 */
[----:B------:R-:W-:Y:S06]  /*5a30*/  @P1 BRA `(.L_x_95) ;  /* 0x00000000000c1947 */ /* 0x000fec0003800000 */
[----:B------:R-:W-:Y:S04]  /*5a40*/  SHF.L.U32 R3, R97, 0x1f, RZ ;  /* 0x0000001f61037819 */ /* 0x000fe800000006ff */
[----:B------:R-:W1:Y:S02]  /*5a50*/  SYNCS.PHASECHK.TRANS64.TRYWAIT P1, [UR48+0x60], R3 ;  /* 0x00006003ff0075a7 */ /* 0x000e640008021130 */
[----:B-1----:R-:W-:Y:S05]  /*5a60*/  @!P1 BRA `(.L_x_96) ;  /* 0x0000003c00949947 */ /* 0x002fea0003800000 */
.L_x_95:
[----:B------:R-:W-:Y:S05]  /*5a70*/  BSYNC B0 ;  /* 0x0000000000007941 */ /* 0x000fea0003800000 */
.L_x_94:
[----:B------:R-:W-:Y:S01]  /*5a80*/  ISETP.NE.AND P1, PT, R67, RZ, PT ;  /* 0x000000ff4300720c */ /* 0x000fe20003f25270 */
[----:B------:R-:W-:Y:S11]  /*5a90*/  HFMA2 R65, -RZ, RZ, 0, 5.9604644775390625e-08 ;  /* 0x00000001ff417431 */ /* 0x000ff600000001ff */
[----:B------:R-:W-:Y:S01]  /*5aa0*/  @!UPT UIADD3 URZ, UPT, UPT, URZ, URZ, URZ ;  /* 0x000000fffffff290 */ /* 0x000fe2000fffe0ff */
[----:B------:R3:W1:Y:S04]  /*5ab0*/  @P1 LDS.128 R56, [R100] ;  /* 0x0000000064381984 */ /* 0x0006680000000c00 */
[----:B------:R3:W1:Y:S04]  /*5ac0*/  @P1 LDS.128 R60, [R99+0x10] ;  /* 0x00001000633c1984 */ /* 0x0006680000000c00 */
[----:B------:R3:W1:Y:S04]  /*5ad0*/  @P1 LDS.128 R68, [R98+0x20] ;  /* 0x0000200062441984 */ /* 0x0006680000000c00 */
[----:B------:R3:W1:Y:S02]  /*5ae0*/  @P1 LDS.128 R76, [R106+0x30] ;  /* 0x000030006a4c1984 */ /* 0x0006640000000c00 */
.L_x_93:
[----:B------:R-:W-:Y:S05]  /*5af0*/  BSYNC B1 ;  /* 0x0000000000017941 */ /* 0x000fea0003800000 */
.L_x_92:
[----:B-1----:R-:W-:Y:S04]  /*5b00*/  SHF.R.U32.HI R2, RZ, 0x15, R48 ;  /* 0x00000015ff027819 */ /* 0x002fe80000011630 */
[----:B------:R-:W-:Y:S01]  /*5b10*/  LOP3.LUT P1, RZ, R2, 0x3, R92, 0x48, !PT ;  /* 0x0000000302ff7812 */ /* 0x000fe2000782485c */
[----:B------:R-:W-:Y:S01]  /*5b20*/  @!UPT UIADD3 URZ, UPT, UPT, URZ, URZ, URZ ;  /* 0x000000fffffff290 */ /* 0x000fe2000fffe0ff */
[----:B----4-:R-:W-:Y:S11]  /*5b30*/  @P0 BRA `(.L_x_97) ;  /* 0x0000000000080947 */ /* 0x010ff60003800000 */
[----:B------:R-:W1:Y:S02]  /*5b40*/  SYNCS.PHASECHK.TRANS64.TRYWAIT P0, [R64+URZ+0xd0], R0 ;  /* 0x0000d000400075a7 */ /* 0x000e6400080011ff */
[----:B-1----:R-:W-:Y:S05]  /*5b50*/  @!P0 BRA `(.L_x_98) ;  /* 0x0000003c00708947 */ /* 0x002fea0003800000 */
.L_x_97:
[----:B------:R-:W-:Y:S05]  /*5b60*/  @!P1 BRA `(.L_x_99) ;  /* 0x0000000000409947 */ /* 0x000fea0003800000 */
[----:B------:R-:W4:Y:S01]  /*5b70*/  LDCU.64 UR8, c[0x4][0x70] ;  /* 0x01000e00ff0877ac */ /* 0x000f220008000a00 */
[----:B------:R-:W-:Y:S01]  /*5b80*/  MOV R3, 0x0 ;  /* 0x0000000000037802 */ /* 0x000fe20000000f00 */
[----:B------:R-:W-:Y:S02]  /*5b90*/  HFMA2 R12, -RZ, RZ, 0, 5.9604644775390625e-08 ;  /* 0x00000001ff0c7431 */ /* 0x000fe400000001ff */
[----:B------:R-:W-:Y:S02]  /*5ba0*/  IMAD.MOV.U32 R8, RZ, RZ, 0x192 ;  /* 0x00000192ff087424 */ /* 0x000fe400078e00ff */
[----:B------:R-:W-:Y:S01]  /*5bb0*/  IMAD.MOV.U32 R13, RZ, RZ, RZ ;  /* 0x000000ffff0d7224 */ /* 0x000fe200078e00ff */
[----:B------:R-:W5:Y:S01]  /*5bc0*/  LDCU.64 UR6, c[0x4][0x78] ;  /* 0x01000f00ff0677ac */ /* 0x000f620008000a00 */
[----:B------:R-:W1:Y:S01]  /*5bd0*/  LDC.64 R2, c[0x4][R3] ;  /* 0x0100000003027b82 */ /* 0x000e620000000a00 */
[----:B------:R-:W2:Y:S01]  /*5be0*/  LDCU.64 UR4, c[0x4][0x10] ;  /* 0x01000200ff0477ac */ /* 0x000ea20008000a00 */
[----:B----4-:R-:W-:Y:S01]  /*5bf0*/  MOV R5, UR9 ;  /* 0x0000000900057c02 */ /* 0x010fe20008000f00 */
[----:B------:R-:W-:Y:S01]  /*5c00*/  IMAD.U32 R4, RZ, RZ, UR8 ;  /* 0x00000008ff047e24 */ /* 0x000fe2000f8e00ff */
[----:B-----5:R-:W-:Y:S01]  /*5c10*/  MOV R7, UR7 ;  /* 0x0000000700077c02 */ /* 0x020fe20008000f00 */
[----:B------:R-:W-:Y:S01]  /*5c20*/  IMAD.U32 R6, RZ, RZ, UR6 ;  /* 0x00000006ff067e24 */ /* 0x000fe2000f8e00ff */
[----:B--2---:R-:W-:Y:S01]  /*5c30*/  MOV R11, UR5 ;  /* 0x00000005000b7c02 */ /* 0x004fe20008000f00 */
[----:B------:R-:W-:Y:S02]  /*5c40*/  IMAD.U32 R10, RZ, RZ, UR4 ;  /* 0x00000004ff0a7e24 */ /* 0x000fe4000f8e00ff */
[----:B------:R-:W-:Y:S07]  /*5c50*/  LEPC R20, `(.L_x_99) ;  /* 0x000000001014794e */ /* 0x000fee0000000000 */
[----:B-1-3--:R-:W-:Y:S05]  /*5c60*/  CALL.ABS.NOINC R2 ;  /* 0x0000000002007343 */ /* 0x00afea0003c00000 */
.L_x_99:
[----:B------:R-:W-:Y:S05]  /*5c70*/  WARPSYNC.ALL ;  /* 0x0000000000007948 */ /* 0x000fea0003800000 */
[----:B------:R-:W-:Y:S01]  /*5c80*/  R2UR UR4, R48 ;  /* 0x00000000300472ca */ /* 0x000fe200000e0000 */
[--C-:B------:R-:W-:Y:S01]  /*5c90*/  HADD2.F32 R50, -RZ, R56.reuse.H0_H0 ;  /* 0x20000038ff327230 */ /* 0x100fe20000004100 */
[----:B------:R-:W-:Y:S01]  /*5ca0*/  ISETP.NE.AND P0, PT, R102, RZ, PT ;  /* 0x000000ff6600720c */ /* 0x000fe20003f05270 */
[----:B------:R-:W-:Y:S01]  /*5cb0*/  HADD2.F32 R51, -RZ, R56.H1_H1 ;  /* 0x30000038ff337230 */ /* 0x000fe20000004100 */
[----:B------:R-:W-:Y:S01]  /*5cc0*/  BSSY.RECONVERGENT B0, `(.L_x_100) ;  /* 0x0000086000007945 */ /* 0x000fe20003800200 */
[--C-:B------:R-:W-:Y:S08]  /*5cd0*/  HADD2.F32 R52, -RZ, R57.reuse.H0_H0 ;  /* 0x20000039ff347230 */ /* 0x100ff00000004100 */
[----:B------:R-:W1:Y:S02]  /*5ce0*/  LDTM.x32 R4, tmem[UR4] ;  /* 0x00000004000479ee */ /* 0x000e6400082c0000 */
[C---:B-12---:R-:W-:Y:S01]  /*5cf0*/  FMUL R0, R47.reuse, R4 ;  /* 0x000000042f007220 */ /* 0x046fe20000400000 */
[C---:B------:R-:W-:Y:S01]  /*5d00*/  FMUL R2, R47.reuse, R5 ;  /* 0x000000052f027220 */ /* 0x040fe20000400000 */
[C---:B------:R-:W-:Y:S01]  /*5d10*/  FMUL R4, R47.reuse, R8 ;  /* 0x000000082f047220 */ /* 0x040fe20000400000 */
[----:B------:R-:W-:Y:S01]  /*5d20*/  FMUL R3, R47, R6 ;  /* 0x000000062f037220 */ /* 0x000fe20000400000 */
[C---:B------:R-:W-:Y:S01]  /*5d30*/  FFMA R0, R49.reuse, R50, R0 ;  /* 0x0000003231007223 */ /* 0x040fe20000000000 */
[----:B------:R-:W-:Y:S01]  /*5d40*/  FFMA R2, R49, R51, R2 ;  /* 0x0000003331027223 */ /* 0x000fe20000000002 */
[C---:B------:R-:W-:Y:S01]  /*5d50*/  FMUL R5, R47.reuse, R9 ;  /* 0x000000092f057220 */ /* 0x040fe20000400000 */
        /* <DEDUP_REMOVED lines=16> */
[----:B------:R-:W-:Y:S02]  /*5e60*/  HADD2.F32 R32, -RZ, R57.H1_H1 ;  /* 0x30000039ff207230 */ /* 0x000fe40000004100 */
[C---:B------:R-:W-:Y:S01]  /*5e70*/  FMUL R26, R47.reuse, R30 ;  /* 0x0000001e2f1a7220 */ /* 0x040fe20000400000 */
[----:B------:R-:W-:Y:S01]  /*5e80*/  FMUL R29, R47, R33 ;  /* 0x000000212f1d7220 */ /* 0x000fe20000400000 */
[--C-:B------:R-:W-:Y:S02]  /*5e90*/  HADD2.F32 R33, -RZ, R58.reuse.H0_H0 ;  /* 0x2000003aff217230 */ /* 0x100fe40000004100 */
[----:B------:R-:W-:Y:S01]  /*5ea0*/  FFMA R3, R49, R52, R3 ;  /* 0x0000003431037223 */ /* 0x000fe20000000003 */
[C---:B------:R-:W-:Y:S01]  /*5eb0*/  FMUL R7, R47.reuse, R7 ;  /* 0x000000072f077220 */ /* 0x040fe20000400000 */
[----:B------:R-:W-:Y:S01]  /*5ec0*/  FMUL R30, R47, R34 ;  /* 0x000000222f1e7220 */ /* 0x000fe20000400000 */
[----:B------:R-:W-:Y:S01]  /*5ed0*/  HADD2.F32 R34, -RZ, R58.H1_H1 ;  /* 0x3000003aff227230 */ /* 0x000fe20000004100 */
[----:B------:R-:W-:Y:S01]  /*5ee0*/  F2FP.F16.F32.PACK_AB R52, R2, R0 ;  /* 0x000000000234723e */ /* 0x000fe200000000ff */
[--C-:B------:R-:W-:Y:S02]  /*5ef0*/  HADD2.F32 R0, -RZ, R59.reuse.H0_H0 ;  /* 0x2000003bff007230 */ /* 0x100fe40000004100 */
[C---:B------:R-:W-:Y:S01]  /*5f00*/  FFMA R7, R49.reuse, R32, R7 ;  /* 0x0000002031077223 */ /* 0x040fe20000000007 */
[----:B------:R-:W-:Y:S02]  /*5f10*/  HADD2.F32 R2, -RZ, R59.H1_H1 ;  /* 0x3000003bff027230 */ /* 0x000fe40000004100 */
[C---:B------:R-:W-:Y:S01]  /*5f20*/  FFMA R4, R49.reuse, R33, R4 ;  /* 0x0000002131047223 */ /* 0x040fe20000000004 */
[C---:B------:R-:W-:Y:S01]  /*5f30*/  FFMA R5, R49.reuse, R34, R5 ;  /* 0x0000002231057223 */ /* 0x040fe20000000005 */
[----:B------:R-:W-:Y:S01]  /*5f40*/  FFMA R6, R49, R0, R6 ;  /* 0x0000000031067223 */ /* 0x000fe20000000006 */
[--C-:B------:R-:W-:Y:S02]  /*5f50*/  HADD2.F32 R0, -RZ, R60.reuse.H0_H0 ;  /* 0x2000003cff007230 */ /* 0x100fe40000004100 */
[----:B------:R-:W-:Y:S01]  /*5f60*/  FMUL R11, R47, R11 ;  /* 0x0000000b2f0b7220 */ /* 0x000fe20000400000 */
[----:B------:R-:W-:Y:S01]  /*5f70*/  F2FP.F16.F32.PACK_AB R53, R7, R3 ;  /* 0x000000030735723e */ /* 0x000fe200000000ff */
[--C-:B------:R-:W-:Y:S02]  /*5f80*/  HADD2.F32 R3, -RZ, R61.reuse.H0_H0 ;  /* 0x2000003dff037230 */ /* 0x100fe40000004100 */
[----:B------:R-:W-:Y:S01]  /*5f90*/  FMUL R15, R47, R15 ;  /* 0x0000000f2f0f7220 */ /* 0x000fe20000400000 */
[C---:B------:R-:W-:Y:S01]  /*5fa0*/  FFMA R11, R49.reuse, R2, R11 ;  /* 0x00000002310b7223 */ /* 0x040fe2000000000b */
[----:B------:R-:W-:Y:S02]  /*5fb0*/  HADD2.F32 R2, -RZ, R60.H1_H1 ;  /* 0x3000003cff027230 */ /* 0x000fe40000004100 */
[----:B------:R-:W-:Y:S01]  /*5fc0*/  FFMA R8, R49, R0, R8 ;  /* 0x0000000031087223 */ /* 0x000fe20000000008 */
[----:B------:R-:W-:Y:S02]  /*5fd0*/  HADD2.F32 R0, -RZ, R61.H1_H1 ;  /* 0x3000003dff007230 */ /* 0x000fe40000004100 */
[C---:B------:R-:W-:Y:S01]  /*5fe0*/  FMUL R19, R47.reuse, R19 ;  /* 0x000000132f137220 */ /* 0x040fe20000400000 */
[----:B------:R-:W-:Y:S01]  /*5ff0*/  FMUL R23, R47, R23 ;  /* 0x000000172f177220 */ /* 0x000fe20000400000 */
[C---:B------:R-:W-:Y:S01]  /*6000*/  FFMA R9, R49.reuse, R2, R9 ;  /* 0x0000000231097223 */ /* 0x040fe20000000009 */
[C---:B------:R-:W-:Y:S01]  /*6010*/  FFMA R10, R49.reuse, R3, R10 ;  /* 0x00000003310a7223 */ /* 0x040fe2000000000a */
[----:B------:R-:W-:Y:S01]  /*6020*/  FFMA R15, R49, R0, R15 ;  /* 0x00000000310f7223 */ /* 0x000fe2000000000f */
[--C-:B------:R-:W-:Y:S02]  /*6030*/  HADD2.F32 R2, -RZ, R62.reuse.H0_H0 ;  /* 0x2000003eff027230 */ /* 0x100fe40000004100 */
[----:B------:R-:W-:Y:S01]  /*6040*/  FMUL R27, R47, R27 ;  /* 0x0000001b2f1b7220 */ /* 0x000fe20000400000 */
[----:B------:R-:W-:Y:S01]  /*6050*/  HADD2.F32 R0, -RZ, R62.H1_H1 ;  /* 0x3000003eff007230 */ /* 0x000fe20000004100 */
[----:B------:R-:W-:Y:S01]  /*6060*/  F2FP.F16.F32.PACK_AB R54, R5, R4 ;  /* 0x000000040536723e */ /* 0x000fe200000000ff */
[--C-:B------:R-:W-:Y:S02]  /*6070*/  HADD2.F32 R3, -RZ, R63.reuse.H0_H0 ;  /* 0x2000003fff037230 */ /* 0x100fe40000004100 */
[C---:B------:R-:W-:Y:S01]  /*6080*/  FFMA R12, R49.reuse, R2, R12 ;  /* 0x00000002310c7223 */ /* 0x040fe2000000000c */
[--C-:B------:R-:W-:Y:S02]  /*6090*/  HADD2.F32 R2, -RZ, R68.reuse.H0_H0 ;  /* 0x20000044ff027230 */ /* 0x100fe40000004100 */
[C---:B------:R-:W-:Y:S01]  /*60a0*/  FFMA R13, R49.reuse, R0, R13 ;  /* 0x00000000310d7223 */ /* 0x040fe2000000000d */
[----:B------:R-:W-:Y:S02]  /*60b0*/  HADD2.F32 R0, -RZ, R63.H1_H1 ;  /* 0x3000003fff007230 */ /* 0x000fe40000004100 */
[----:B------:R-:W-:Y:S01]  /*60c0*/  FFMA R14, R49, R3, R14 ;  /* 0x00000003310e7223 */ /* 0x000fe2000000000e */
[----:B------:R-:W-:Y:S01]  /*60d0*/  HADD2.F32 R3, -RZ, R68.H1_H1 ;  /* 0x30000044ff037230 */ /* 0x000fe20000004100 */
[----:B------:R-:W-:Y:S01]  /*60e0*/  F2FP.F16.F32.PACK_AB R55, R11, R6 ;  /* 0x000000060b37723e */ /* 0x000fe200000000ff */
[----:B------:R-:W-:Y:S01]  /*60f0*/  FMUL R31, R47, R31 ;  /* 0x0000001f2f1f7220 */ /* 0x000fe20000400000 */
[C---:B------:R-:W-:Y:S01]  /*6100*/  FFMA R19, R49.reuse, R0, R19 ;  /* 0x0000000031137223 */ /* 0x040fe20000000013 */
[--C-:B------:R-:W-:Y:S02]  /*6110*/  HADD2.F32 R0, -RZ, R69.reuse.H0_H0 ;  /* 0x20000045ff007230 */ /* 0x100fe40000004100 */
[C---:B------:R-:W-:Y:S01]  /*6120*/  FFMA R16, R49.reuse, R2, R16 ;  /* 0x0000000231107223 */ /* 0x040fe20000000010 */
[----:B------:R1:W-:Y:S01]  /*6130*/  STS.128 [R100], R52 ;  /* 0x0000003464007388 */ /* 0x0003e20000000c00 */
[C---:B------:R-:W-:Y:S01]  /*6140*/  FFMA R17, R49.reuse, R3, R17 ;  /* 0x0000000331117223 */ /* 0x040fe20000000011 */
[----:B------:R-:W-:Y:S02]  /*6150*/  HADD2.F32 R2, -RZ, R69.H1_H1 ;  /* 0x30000045ff027230 */ /* 0x000fe40000004100 */
[----:B------:R-:W-:Y:S01]  /*6160*/  FFMA R18, R49, R0, R18 ;  /* 0x0000000031127223 */ /* 0x000fe20000000012 */
[--C-:B------:R-:W-:Y:S01]  /*6170*/  HADD2.F32 R0, -RZ, R70.reuse.H0_H0 ;  /* 0x20000046ff007230 */ /* 0x100fe20000004100 */
[----:B------:R-:W-:Y:S01]  /*6180*/  F2FP.F16.F32.PACK_AB R8, R9, R8 ;  /* 0x000000080908723e */ /* 0x000fe200000000ff */
[--C-:B------:R-:W-:Y:S02]  /*6190*/  HADD2.F32 R3, -RZ, R71.reuse.H0_H0 ;  /* 0x20000047ff037230 */ /* 0x100fe40000004100 */
[C---:B------:R-:W-:Y:S01]  /*61a0*/  FFMA R23, R49.reuse, R2, R23 ;  /* 0x0000000231177223 */ /* 0x040fe20000000017 */
[----:B------:R-:W-:Y:S02]  /*61b0*/  HADD2.F32 R2, -RZ, R70.H1_H1 ;  /* 0x30000046ff027230 */ /* 0x000fe40000004100 */
[----:B------:R-:W-:Y:S01]  /*61c0*/  FFMA R20, R49, R0, R20 ;  /* 0x0000000031147223 */ /* 0x000fe20000000014 */
[----:B------:R-:W-:Y:S01]  /*61d0*/  HADD2.F32 R0, -RZ, R71.H1_H1 ;  /* 0x30000047ff007230 */ /* 0x000fe20000004100 */
[----:B------:R-:W-:Y:S01]  /*61e0*/  F2FP.F16.F32.PACK_AB R9, R15, R10 ;  /* 0x0000000a0f09723e */ /* 0x000fe200000000ff */
[----:B------:R-:W-:Y:S02]  /*61f0*/  HADD2.F32 R4, -RZ, R79.H0_H0 ;  /* 0x2000004fff047230 */ /* 0x000fe40000004100 */
[C---:B------:R-:W-:Y:S01]  /*6200*/  FFMA R21, R49.reuse, R2, R21 ;  /* 0x0000000231157223 */ /* 0x040fe20000000015 */
[C---:B------:R-:W-:Y:S01]  /*6210*/  FFMA R22, R49.reuse, R3, R22 ;  /* 0x0000000331167223 */ /* 0x040fe20000000016 */
[----:B------:R-:W-:Y:S01]  /*6220*/  FFMA R27, R49, R0, R27 ;  /* 0x00000000311b7223 */ /* 0x000fe2000000001b */
[--C-:B------:R-:W-:Y:S01]  /*6230*/  HADD2.F32 R2, -RZ, R76.reuse.H0_H0 ;  /* 0x2000004cff027230 */ /* 0x100fe20000004100 */
[----:B------:R-:W-:Y:S01]  /*6240*/  F2FP.F16.F32.PACK_AB R10, R13, R12 ;  /* 0x0000000c0d0a723e */ /* 0x000fe200000000ff */
[----:B------:R-:W-:Y:S01]  /*6250*/  HADD2.F32 R0, -RZ, R76.H1_H1 ;  /* 0x3000004cff007230 */ /* 0x000fe20000004100 */
[----:B------:R-:W-:Y:S01]  /*6260*/  F2FP.F16.F32.PACK_AB R11, R19, R14 ;  /* 0x0000000e130b723e */ /* 0x000fe200000000ff */
[--C-:B------:R-:W-:Y:S02]  /*6270*/  HADD2.F32 R3, -RZ, R77.reuse.H0_H0 ;  /* 0x2000004dff037230 */ /* 0x100fe40000004100 */
[C---:B------:R-:W-:Y:S01]  /*6280*/  FFMA R24, R49.reuse, R2, R24 ;  /* 0x0000000231187223 */ /* 0x040fe20000000018 */
[--C-:B------:R-:W-:Y:S02]  /*6290*/  HADD2.F32 R2, -RZ, R78.reuse.H0_H0 ;  /* 0x2000004eff027230 */ /* 0x100fe40000004100 */
[C---:B------:R-:W-:Y:S01]  /*62a0*/  FFMA R25, R49.reuse, R0, R25 ;  /* 0x0000000031197223 */ /* 0x040fe20000000019 */
[----:B------:R1:W-:Y:S01]  /*62b0*/  STS.128 [R99+0x10], R8 ;  /* 0x0000100863007388 */ /* 0x0003e20000000c00 */
[----:B------:R-:W-:Y:S02]  /*62c0*/  HADD2.F32 R0, -RZ, R77.H1_H1 ;  /* 0x3000004dff007230 */ /* 0x000fe40000004100 */
[----:B------:R-:W-:Y:S01]  /*62d0*/  FFMA R26, R49, R3, R26 ;  /* 0x00000003311a7223 */ /* 0x000fe2000000001a */
[----:B------:R-:W-:Y:S01]  /*62e0*/  HADD2.F32 R3, -RZ, R78.H1_H1 ;  /* 0x3000004eff037230 */ /* 0x000fe20000004100 */
[----:B------:R-:W-:Y:S01]  /*62f0*/  F2FP.F16.F32.PACK_AB R16, R17, R16 ;  /* 0x000000101110723e */ /* 0x000fe200000000ff */
[----:B------:R-:W-:Y:S01]  /*6300*/  HADD2.F32 R5, -RZ, R79.H1_H1 ;  /* 0x3000004fff057230 */ /* 0x000fe20000004100 */
[----:B------:R-:W-:Y:S01]  /*6310*/  F2FP.F16.F32.PACK_AB R17, R23, R18 ;  /* 0x000000121711723e */ /* 0x000fe200000000ff */
[----:B------:R-:W-:Y:S01]  /*6320*/  FFMA R31, R49, R0, R31 ;  /* 0x00000000311f7223 */ /* 0x000fe2000000001f */
[----:B------:R-:W-:Y:S01]  /*6330*/  FMUL R35, R47, R35 ;  /* 0x000000232f237220 */ /* 0x000fe20000400000 */
[----:B------:R-:W-:Y:S01]  /*6340*/  F2FP.F16.F32.PACK_AB R18, R21, R20 ;  /* 0x000000141512723e */ /* 0x000fe200000000ff */
[----:B------:R-:W-:Y:S01]  /*6350*/  FFMA R28, R49, R2, R28 ;  /* 0x00000002311c7223 */ /* 0x000fe2000000001c */
[----:B------:R-:W-:Y:S01]  /*6360*/  F2FP.F16.F32.PACK_AB R19, R27, R22 ;  /* 0x000000161b13723e */ /* 0x000fe200000000ff */
[C---:B------:R-:W-:Y:S01]  /*6370*/  FFMA R29, R49.reuse, R3, R29 ;  /* 0x00000003311d7223 */ /* 0x040fe2000000001d */
[C---:B------:R-:W-:Y:S01]  /*6380*/  FFMA R30, R49.reuse, R4, R30 ;  /* 0x00000004311e7223 */ /* 0x040fe2000000001e */
[----:B------:R-:W-:Y:S01]  /*6390*/  FFMA R35, R49, R5, R35 ;  /* 0x0000000531237223 */ /* 0x000fe20000000023 */
[----:B------:R-:W-:Y:S01]  /*63a0*/  F2FP.F16.F32.PACK_AB R24, R25, R24 ;  /* 0x000000181918723e */ /* 0x000fe200000000ff */
[----:B------:R1:W-:Y:S01]  /*63b0*/  STS.128 [R98+0x20], R16 ;  /* 0x0000201062007388 */ /* 0x0003e20000000c00 */
[----:B------:R-:W-:Y:S02]  /*63c0*/  F2FP.F16.F32.PACK_AB R25, R31, R26 ;  /* 0x0000001a1f19723e */ /* 0x000fe400000000ff */
[----:B------:R-:W-:Y:S02]  /*63d0*/  F2FP.F16.F32.PACK_AB R26, R29, R28 ;  /* 0x0000001c1d1a723e */ /* 0x000fe400000000ff */
[----:B------:R-:W-:Y:S05]  /*63e0*/  F2FP.F16.F32.PACK_AB R27, R35, R30 ;  /* 0x0000001e231b723e */ /* 0x000fea00000000ff */
[----:B------:R1:W-:Y:S01]  /*63f0*/  STS.128 [R106+0x30], R24 ;  /* 0x000030186a007388 */ /* 0x0003e20000000c00 */
[----:B------:R-:W-:Y:S01]  /*6400*/  @!PT LDS RZ, [RZ] ;  /* 0x00000000fffff984 */ /* 0x000fe20000000800 */
[----:B------:R-:W-:Y:S01]  /*6410*/  @!PT LDS RZ, [RZ] ;  /* 0x00000000fffff984 */ /* 0x000fe20000000800 */
[----:B------:R-:W-:Y:S01]  /*6420*/  @!PT LDS RZ, [RZ] ;  /* 0x00000000fffff984 */ /* 0x000fe20000000800 */
[----:B------:R-:W-:Y:S01]  /*6430*/  @!PT LDS RZ, [RZ] ;  /* 0x00000000fffff984 */ /* 0x000fe20000000800 */
[----:B------:R2:W-:Y:S07]  /*6440*/  MEMBAR.ALL.CTA ;  /* 0x0000000000007992 */ /* 0x0005ee0000008000 */
[----:B--2---:R-:W2:Y:S02]  /*6450*/  FENCE.VIEW.ASYNC.S ;  /* 0x00000000000073c6 */ /* 0x004ea40000000000 */
[----:B--2---:R-:W-:Y:S06]  /*6460*/  BAR.SYNC.DEFER_BLOCKING 0x1, 0x80 ;  /* 0x0042000000007b1d */ /* 0x004fec0000010000 */
[----:B------:R-:W-:Y:S05]  /*6470*/  @P0 BRA `(.L_x_101) ;  /* 0x0000000000280947 */ /* 0x000fea0003800000 */
[----:B------:R-:W-:Y:S02]  /*6480*/  UIADD3 UR4, UPT, UPT, UR48, 0x200, URZ ;  /* 0x0000020030047890 */ /* 0x000fe4000fffe0ff */
[----:B------:R-:W-:Y:S01]  /*6490*/  UIADD3 UR6, UP0, UPT, UR52, 0x680, URZ ;  /* 0x0000068034067890 */ /* 0x000fe2000ff1e0ff */
[----:B------:R-:W-:Y:S03]  /*64a0*/  UMOV UR43, UR36 ;  /* 0x00000024002b7c82 */ /* 0x000fe60008000000 */
[----:B------:R-:W-:Y:S01]  /*64b0*/  MOV R93, UR4 ;  /* 0x00000004005d7c02 */ /* 0x000fe20008000f00 */
[----:B------:R-:W-:Y:S03]  /*64c0*/  UIADD3.X UR7, UPT, UPT, URZ, UR53, URZ, UP0, !UPT ;  /* 0x00000035ff077290 */ /* 0x000fe600087fe4ff */
[----:B------:R-:W-:Y:S11]  /*64d0*/  R2UR UR40, R93 ;  /* 0x000000005d2872ca */ /* 0x000ff600000e0000 */
[----:B------:R-:W-:Y:S02]  /*64e0*/  @!UPT UIADD3 URZ, UPT, UPT, URZ, URZ, URZ ;  /* 0x000000fffffff290 */ /* 0x000fe4000fffe0ff */
[----:B------:R2:W-:Y:S01]  /*64f0*/  UTMASTG.3D [UR40], [UR6] ;  /* 0x00000028060073b5 */ /* 0x0005e20008010000 */
[----:B------:R0:W-:Y:S01]  /*6500*/  UTMACMDFLUSH ;  /* 0x00000000000079b7 */ /* 0x0001e20000000000 */
[----:B--2---:R-:W-:Y:S04]  /*6510*/  DEPBAR.LE SB0, 0x1 ;  /* 0x000080400000791a */ /* 0x004fe80000000000 */
.L_x_101:
[----:B------:R-:W-:Y:S05]  /*6520*/  BSYNC.RECONVERGENT B0 ;  /* 0x0000000000007941 */ /* 0x000fea0003800200 */
.L_x_100:
[----:B------:R-:W-:Y:S01]  /*6530*/  BAR.SYNC.DEFER_BLOCKING 0x1, 0x80 ;  /* 0x0042000000007b1d */ /* 0x000fe20000010000 */
[----:B------:R-:W-:Y:S01]  /*6540*/  ISETP.NE.AND P1, PT, R107, RZ, PT ;  /* 0x000000ff6b00720c */ /* 0x000fe20003f25270 */
[----:B------:R-:W-:Y:S01]  /*6550*/  UISETP.NE.AND UP0, UPT, UR49, URZ, UPT ;  /* 0x000000ff3100728c */ /* 0x000fe2000bf05270 */
[----:B------:R-:W-:Y:S11]  /*6560*/  LEA R2, R65, UR48, 0x3 ;  /* 0x0000003041027c11 */ /* 0x000ff6000f8e18ff */
[----:B------:R-:W-:Y:S01]  /*6570*/  @P1 SHF.L.U32 R3, R97, 0x1f, RZ ;  /* 0x0000001f61031819 */ /* 0x000fe200000006ff */
[----:B------:R-:W-:Y:S06]  /*6580*/  BRA.U !UP0, `(.L_x_102) ;  /* 0x0000000108247547 */ /* 0x000fec000b800000 */
[----:B------:R-:W-:Y:S01]  /*6590*/  IMAD.U32 R4, RZ, RZ, UR51 ;  /* 0x00000033ff047e24 */ /* 0x000fe2000f8e00ff */
[----:B------:R-:W-:Y:S01]  /*65a0*/  MOV R0, UR37 ;  /* 0x0000002500007c02 */ /* 0x000fe20008000f00 */
[----:B------:R-:W-:Y:S03]  /*65b0*/  UIADD3 UR51, UPT, UPT, UR51, 0x1, URZ ;  /* 0x0000000133337890 */ /* 0x000fe6000fffe0ff */
[----:B------:R-:W-:Y:S01]  /*65c0*/  @P1 LEA R4, R4, UR48, 0x3 ;  /* 0x0000003004041c11 */ /* 0x000fe2000f8e18ff */
[----:B------:R-:W-:Y:S04]  /*65d0*/  UISETP.NE.AND UP0, UPT, UR51, 0x4, UPT ;  /* 0x000000043300788c */ /* 0x000fe8000bf05270 */
[----:B------:R-:W-:Y:S01]  /*65e0*/  @P1 VIADD R4, R4, 0x80 ;  /* 0x0000008004041836 */ /* 0x000fe20000000000 */
[----:B------:R-:W-:Y:S04]  /*65f0*/  USEL UR51, UR51, URZ, UP0 ;  /* 0x000000ff33337287 */ /* 0x000fe80008000000 */
[----:B------:R-:W-:Y:S04]  /*6600*/  @P1 PRMT R0, R0, 0x654, R4 ;  /* 0x0000065400001816 */ /* 0x000fe80000000004 */
[----:B------:R2:W-:Y:S04]  /*6610*/  @P1 SYNCS.ARRIVE.TRANS64.RED.A1T0 RZ, [R0+URZ], RZ ;  /* 0x000000ff00ff19a7 */ /* 0x0005e800081004ff */
.L_x_102:
[----:B------:R-:W4:Y:S01]  /*6620*/  @P1 SYNCS.PHASECHK.TRANS64.TRYWAIT P0, [R2+URZ+0x60], R3 ;  /* 0x00006003020015a7 */ /* 0x000f2200080011ff */
[----:B------:R-:W-:Y:S01]  /*6630*/  BSSY B1, `(.L_x_103) ;  /* 0x0000016000017945 */ /* 0x000fe20003800000 */
[----:B----4-:R-:W-:Y:S03]  /*6640*/  @P1 SEL R66, RZ, 0x1, !P0 ;  /* 0x00000001ff421807 */ /* 0x010fe60004000000 */
[----:B------:R-:W-:Y:S05]  /*6650*/  @!P1 BRA `(.L_x_104) ;  /* 0x00000000004c9947 */ /* 0x000fea0003800000 */
[----:B------:R-:W-:Y:S01]  /*6660*/  ISETP.NE.AND P0, PT, R66, RZ, PT ;  /* 0x000000ff4200720c */ /* 0x000fe20003f05270 */
[----:B------:R-:W-:Y:S01]  /*6670*/  BSSY B0, `(.L_x_105) ;  /* 0x000000b000007945 */ /* 0x000fe20003800000 */
[----:B------:R-:W-:Y:S11]  /*6680*/  ISETP.NE.AND P1, PT, R67, RZ, PT ;  /* 0x000000ff4300720c */ /* 0x000ff60003f25270 */
[----:B------:R-:W-:Y:S02]  /*6690*/  @!UPT UIADD3 URZ, UPT, UPT, URZ, URZ, URZ ;  /* 0x000000fffffff290 */ /* 0x000fe4000fffe0ff */
[C---:B------:R-:W-:Y:S01]  /*66a0*/  @P1 IMAD R6, R65.reuse, 0x2000, R100 ;  /* 0x0000200041061824 */ /* 0x040fe200078e0264 */
[C---:B------:R-:W-:Y:S01]  /*66b0*/  @P1 LEA R4, R65.reuse, R98, 0xd ;  /* 0x0000006241041211 */ /* 0x040fe200078e68ff */
[C---:B------:R-:W-:Y:S02]  /*66c0*/  @P1 IMAD R5, R65.reuse, 0x2000, R99 ;  /* 0x0000200041051824 */ /* 0x040fe400078e0263 */
[----:B------:R-:W-:Y:S01]  /*66d0*/  @P1 IMAD R3, R65, 0x2000, R106 ;  /* 0x0000200041031824 */ /* 0x000fe200078e026a */
[----:B------:R-:W-:Y:S06]  /*66e0*/  @P0 BRA `(.L_x_106) ;  /* 0x00000000000c0947 */ /* 0x000fec0003800000 */
[----:B--2---:R-:W-:Y:S04]  /*66f0*/  SHF.L.U32 R0, R97, 0x1f, RZ ;  /* 0x0000001f61007819 */ /* 0x004fe800000006ff */
[----:B------:R-:W2:Y:S02]  /*6700*/  SYNCS.PHASECHK.TRANS64.TRYWAIT P0, [R2+URZ+0x60], R0 ;  /* 0x00006000020075a7 */ /* 0x000ea400080011ff */
[----:B--2---:R-:W-:Y:S05]  /*6710*/  @!P0 BRA `(.L_x_107) ;  /* 0x0000003000948947 */ /* 0x004fea0003800000 */
.L_x_106:
[----:B------:R-:W-:Y:S05]  /*6720*/  BSYNC B0 ;  /* 0x0000000000007941 */ /* 0x000fea0003800000 */
.L_x_105:
[----:B------:R-:W-:Y:S02]  /*6730*/  ISETP.NE.AND P0, PT, R67, RZ, PT ;  /* 0x000000ff4300720c */ /* 0x000fe40003f05270 */
[----:B------:R-:W-:Y:S11]  /*6740*/  IADD3 R65, PT, PT, R65, 0x1, RZ ;  /* 0x0000000141417810 */ /* 0x000ff60007ffe0ff */
[----:B------:R4:W1:Y:S04]  /*6750*/  @P0 LDS.128 R56, [R6] ;  /* 0x0000000006380984 */ /* 0x0008680000000c00 */
[----:B------:R4:W1:Y:S04]  /*6760*/  @P0 LDS.128 R60, [R5+0x10] ;  /* 0x00001000053c0984 */ /* 0x0008680000000c00 */
[----:B------:R4:W1:Y:S04]  /*6770*/  @P0 LDS.128 R68, [R4+0x20] ;  /* 0x0000200004440984 */ /* 0x0008680000000c00 */
[----:B------:R4:W1:Y:S02]  /*6780*/  @P0 LDS.128 R76, [R3+0x30] ;  /* 0x00003000034c0984 */ /* 0x0008640000000c00 */
.L_x_104:
[----:B------:R-:W-:Y:S05]  /*6790*/  BSYNC B1 ;  /* 0x0000000000017941 */ /* 0x000fea0003800000 */
.L_x_103:
[----:B--2---:R-:W-:Y:S05]  /*67a0*/  VIADD R0, R48, 0x20 ;  /* 0x0000002030007836 */ /* 0x004fea0000000000 */
[----:B------:R-:W-:Y:S04]  /*67b0*/  SHF.R.U32.HI R0, RZ, 0x15, R0 ;  /* 0x00000015ff007819 */ /* 0x000fe80000011600 */
[----:B------:R-:W-:Y:S11]  /*67c0*/  LOP3.LUT P0, RZ, R0, 0x3, R92, 0x48, !PT ;  /* 0x0000000300ff7812 */ /* 0x000ff6000780485c */
[----:B------:R-:W-:Y:S02]  /*67d0*/  @!UPT UIADD3 URZ, UPT, UPT, URZ, URZ, URZ ;  /* 0x000000fffffff290 */ /* 0x000fe4000fffe0ff */
[----:B------:R-:W-:Y:S05]  /*67e0*/  @!P0 BRA `(.L_x_108) ;  /* 0x0000000000408947 */ /* 0x000fea0003800000 */
[----:B------:R-:W2:Y:S01]  /*67f0*/  LDCU.64 UR8, c[0x4][0x70] ;  /* 0x01000e00ff0877ac */ /* 0x000ea20008000a00 */
[----:B----4-:R-:W-:Y:S01]  /*6800*/  MOV R3, 0x0 ;  /* 0x0000000000037802 */ /* 0x010fe20000000f00 */
[----:B------:R-:W-:Y:S02]  /*6810*/  HFMA2 R12, -RZ, RZ, 0, 5.9604644775390625e-08 ;  /* 0x00000001ff0c7431 */ /* 0x000fe400000001ff */
[----:B-1----:R-:W-:Y:S02]  /*6820*/  IMAD.MOV.U32 R8, RZ, RZ, 0x192 ;  /* 0x00000192ff087424 */ /* 0x002fe400078e00ff */
[----:B------:R-:W-:Y:S01]  /*6830*/  IMAD.MOV.U32 R13, RZ, RZ, RZ ;  /* 0x000000ffff0d7224 */ /* 0x000fe200078e00ff */
[----:B------:R-:W1:Y:S01]  /*6840*/  LDCU.64 UR6, c[0x4][0x78] ;  /* 0x01000f00ff0677ac */ /* 0x000e620008000a00 */
[----:B------:R-:W4:Y:S01]  /*6850*/  LDC.64 R2, c[0x4][R3] ;  /* 0x0100000003027b82 */ /* 0x000f220000000a00 */
[----:B------:R-:W5:Y:S01]  /*6860*/  LDCU.64 UR4, c[0x4][0x10] ;  /* 0x01000200ff0477ac */ /* 0x000f620008000a00 */
[----:B--2---:R-:W-:Y:S01]  /*6870*/  MOV R5, UR9 ;  /* 0x0000000900057c02 */ /* 0x004fe20008000f00 */
[----:B------:R-:W-:Y:S01]  /*6880*/  IMAD.U32 R4, RZ, RZ, UR8 ;  /* 0x00000008ff047e24 */ /* 0x000fe2000f8e00ff */
[----:B-1----:R-:W-:Y:S01]  /*6890*/  MOV R7, UR7 ;  /* 0x0000000700077c02 */ /* 0x002fe20008000f00 */
[----:B------:R-:W-:Y:S01]  /*68a0*/  IMAD.U32 R6, RZ, RZ, UR6 ;  /* 0x00000006ff067e24 */ /* 0x000fe2000f8e00ff */
[----:B-----5:R-:W-:Y:S01]  /*68b0*/  MOV R11, UR5 ;  /* 0x00000005000b7c02 */ /* 0x020fe20008000f00 */
[----:B------:R-:W-:Y:S02]  /*68c0*/  IMAD.U32 R10, RZ, RZ, UR4 ;  /* 0x00000004ff0a7e24 */ /* 0x000fe4000f8e00ff */
[----:B------:R-:W-:Y:S07]  /*68d0*/  LEPC R20, `(.L_x_108) ;  /* 0x000000001014794e */ /* 0x000fee0000000000 */
[----:B---34-:R-:W-:Y:S05]  /*68e0*/  CALL.ABS.NOINC R2 ;  /* 0x0000000002007343 */ /* 0x018fea0003c00000 */
.L_x_108:
[----:B------:R-:W-:Y:S05]  /*68f0*/  WARPSYNC.ALL ;  /* 0x0000000000007948 */ /* 0x000fea0003800000 */
[----:B------:R-:W-:Y:S01]  /*6900*/  R2UR UR4, R48 ;  /* 0x00000000300472ca */ /* 0x000fe200000e0000 */
[--C-:B-1--4-:R-:W-:Y:S01]  /*6910*/  HADD2.F32 R3, -RZ, R56.reuse.H0_H0 ;  /* 0x20000038ff037230 */ /* 0x112fe20000004100 */
[----:B------:R-:W-:Y:S01]  /*6920*/  ISETP.NE.AND P6, PT, R107, RZ, PT ;  /* 0x000000ff6b00720c */ /* 0x000fe20003fc5270 */
[--C-:B------:R-:W-:Y:S01]  /*6930*/  HADD2.F32 R51, -RZ, R57.reuse.H1_H1 ;  /* 0x30000039ff337230 */ /* 0x100fe20000004100 */
[----:B------:R-:W-:Y:S01]  /*6940*/  MOV R50, UR51 ;  /* 0x0000003300327c02 */ /* 0x000fe20008000f00 */
[----:B------:R-:W-:Y:S01]  /*6950*/  BSSY.RECONVERGENT B0, `(.L_x_109) ;  /* 0x000008c000007945 */ /* 0x000fe20003800200 */
[----:B------:R-:W-:Y:S02]  /*6960*/  MOV R72, UR37 ;  /* 0x0000002500487c02 */ /* 0x000fe40008000f00 */
[----:B------:R-:W-:Y:S05]  /*6970*/  ISETP.NE.AND P0, PT, R102, RZ, PT ;  /* 0x000000ff6600720c */ /* 0x000fea0003f05270 */
[----:B------:R-:W1:Y:S02]  /*6980*/  LDTM.x32 R4, tmem[UR4+0x20] ;  /* 0x00002004000479ee */ /* 0x000e6400082c0000 */
[----:B------:R-:W-:Y:S04]  /*6990*/  @P6 LEA R50, R50, UR48, 0x3 ;  /* 0x0000003032326c11 */ /* 0x000fe8000f8e18ff */
[----:B------:R-:W-:Y:S04]  /*69a0*/  @P6 IADD3 R50, PT, PT, R50, 0x80, RZ ;  /* 0x0000008032326810 */ /* 0x000fe80007ffe0ff */
[----:B------:R-:W-:Y:S01]  /*69b0*/  @P6 PRMT R72, R72, 0x654, R50 ;  /* 0x0000065448486816 */ /* 0x000fe20000000032 */
[----:B------:R-:W-:Y:S02]  /*69c0*/  HADD2.F32 R50, -RZ, R57.H0_H0 ;  /* 0x20000039ff327230 */ /* 0x000fe40000004100 */
[C---:B-1----:R-:W-:Y:S01]  /*69d0*/  FMUL R0, R47.reuse, R4 ;  /* 0x000000042f007220 */ /* 0x042fe20000400000 */
[----:B------:R-:W-:Y:S02]  /*69e0*/  HADD2.F32 R4, -RZ, R56.H1_H1 ;  /* 0x30000038ff047230 */ /* 0x000fe40000004100 */
[C---:B------:R-:W-:Y:S01]  /*69f0*/  FMUL R2, R47.reuse, R5 ;  /* 0x000000052f027220 */ /* 0x040fe20000400000 */
[----:B------:R-:W-:Y:S01]  /*6a00*/  FMUL R7, R47, R7 ;  /* 0x000000072f077220 */ /* 0x000fe20000400000 */
[----:B------:R-:W-:Y:S01]  /*6a10*/  FFMA R0, R49, R3, R0 ;  /* 0x0000000331007223 */ /* 0x000fe20000000000 */
[----:B------:R-:W-:Y:S01]  /*6a20*/  FMUL R3, R47, R6 ;  /* 0x000000062f037220 */ /* 0x000fe20000400000 */
[----:B------:R-:W-:Y:S01]  /*6a30*/  FFMA R2, R49, R4, R2 ;  /* 0x0000000431027223 */ /* 0x000fe20000000002 */
[C---:B------:R-:W-:Y:S01]  /*6a40*/  FMUL R4, R47.reuse, R8 ;  /* 0x000000082f047220 */ /* 0x040fe20000400000 */
[----:B------:R-:W-:Y:S01]  /*6a50*/  FMUL R8, R47, R12 ;  /* 0x0000000c2f087220 */ /* 0x000fe20000400000 */
[----:B------:R-:W-:Y:S01]  /*6a60*/  FFMA R3, R49, R50, R3 ;  /* 0x0000003231037223 */ /* 0x000fe20000000003 */
[C---:B------:R-:W-:Y:S01]  /*6a70*/  FMUL R12, R47.reuse, R16 ;  /* 0x000000102f0c7220 */ /* 0x040fe20000400000 */
[C---:B------:R-:W-:Y:S01]  /*6a80*/  FMUL R16, R47.reuse, R20 ;  /* 0x000000142f107220 */ /* 0x040fe20000400000 */
[C---:B------:R-:W-:Y:S01]  /*6a90*/  FMUL R20, R47.reuse, R24 ;  /* 0x000000182f147220 */ /* 0x040fe20000400000 */
[C---:B------:R-:W-:Y:S01]  /*6aa0*/  FMUL R24, R47.reuse, R28 ;  /* 0x0000001c2f187220 */ /* 0x040fe20000400000 */
[C---:B------:R-:W-:Y:S01]  /*6ab0*/  FMUL R28, R47.reuse, R32 ;  /* 0x000000202f1c7220 */ /* 0x040fe20000400000 */
[--C-:B------:R-:W-:Y:S01]  /*6ac0*/  HADD2.F32 R32, -RZ, R58.reuse.H0_H0 ;  /* 0x2000003aff207230 */ /* 0x100fe20000004100 */
[----:B------:R-:W-:Y:S01]  /*6ad0*/  F2FP.F16.F32.PACK_AB R52, R2, R0 ;  /* 0x000000000234723e */ /* 0x000fe200000000ff */
[----:B------:R-:W-:Y:S02]  /*6ae0*/  HADD2.F32 R0, -RZ, R58.H1_H1 ;  /* 0x3000003aff007230 */ /* 0x000fe40000004100 */
[----:B------:R-:W-:Y:S01]  /*6af0*/  FMUL R5, R47, R9 ;  /* 0x000000092f057220 */ /* 0x000fe20000400000 */
[--C-:B------:R-:W-:Y:S02]  /*6b00*/  HADD2.F32 R2, -RZ, R59.reuse.H0_H0 ;  /* 0x2000003bff027230 */ /* 0x100fe40000004100 */
[C---:B------:R-:W-:Y:S01]  /*6b10*/  FFMA R7, R49.reuse, R51, R7 ;  /* 0x0000003331077223 */ /* 0x040fe20000000007 */
[C---:B------:R-:W-:Y:S01]  /*6b20*/  FFMA R4, R49.reuse, R32, R4 ;  /* 0x0000002031047223 */ /* 0x040fe20000000004 */
[----:B------:R-:W-:Y:S02]  /*6b30*/  HADD2.F32 R32, -RZ, R59.H1_H1 ;  /* 0x3000003bff207230 */ /* 0x000fe40000004100 */
[----:B------:R-:W-:Y:S01]  /*6b40*/  FFMA R5, R49, R0, R5 ;  /* 0x0000000031057223 */ /* 0x000fe20000000005 */
[--C-:B------:R-:W-:Y:S01]  /*6b50*/  HADD2.F32 R0, -RZ, R60.reuse.H0_H0 ;  /* 0x2000003cff007230 */ /* 0x100fe20000004100 */
[----:B------:R-:W-:Y:S01]  /*6b60*/  F2FP.F16.F32.PACK_AB R53, R7, R3 ;  /* 0x000000030735723e */ /* 0x000fe200000000ff */
[----:B------:R-:W-:Y:S01]  /*6b70*/  FMUL R6, R47, R10 ;  /* 0x0000000a2f067220 */ /* 0x000fe20000400000 */
[--C-:B------:R-:W-:Y:S01]  /*6b80*/  HADD2.F32 R3, -RZ, R61.reuse.H0_H0 ;  /* 0x2000003dff037230 */ /* 0x100fe20000004100 */
[----:B------:R-:W-:Y:S01]  /*6b90*/  F2FP.F16.F32.PACK_AB R54, R5, R4 ;  /* 0x000000040536723e */ /* 0x000fe200000000ff */
[----:B------:R-:W-:Y:S01]  /*6ba0*/  FMUL R11, R47, R11 ;  /* 0x0000000b2f0b7220 */ /* 0x000fe20000400000 */
[----:B------:R-:W-:Y:S01]  /*6bb0*/  FFMA R6, R49, R2, R6 ;  /* 0x0000000231067223 */ /* 0x000fe20000000006 */
[----:B------:R-:W-:Y:S02]  /*6bc0*/  HADD2.F32 R2, -RZ, R60.H1_H1 ;  /* 0x3000003cff027230 */ /* 0x000fe40000004100 */
[----:B------:R-:W-:Y:S01]  /*6bd0*/  FMUL R9, R47, R13 ;  /* 0x0000000d2f097220 */ /* 0x000fe20000400000 */
[C---:B------:R-:W-:Y:S01]  /*6be0*/  FFMA R11, R49.reuse, R32, R11 ;  /* 0x00000020310b7223 */ /* 0x040fe2000000000b */
[----:B------:R-:W-:Y:S01]  /*6bf0*/  FFMA R8, R49, R0, R8 ;  /* 0x0000000031087223 */ /* 0x000fe20000000008 */
[C---:B------:R-:W-:Y:S01]  /*6c00*/  FMUL R10, R47.reuse, R14 ;  /* 0x0000000e2f0a7220 */ /* 0x040fe20000400000 */
[----:B------:R-:W-:Y:S02]  /*6c10*/  HADD2.F32 R0, -RZ, R61.H1_H1 ;  /* 0x3000003dff007230 */ /* 0x000fe40000004100 */
[----:B------:R-:W-:Y:S01]  /*6c20*/  FMUL R15, R47, R15 ;  /* 0x0000000f2f0f7220 */ /* 0x000fe20000400000 */
[C---:B------:R-:W-:Y:S01]  /*6c30*/  FFMA R9, R49.reuse, R2, R9 ;  /* 0x0000000231097223 */ /* 0x040fe20000000009 */
[C---:B------:R-:W-:Y:S01]  /*6c40*/  FFMA R10, R49.reuse, R3, R10 ;  /* 0x00000003310a7223 */ /* 0x040fe2000000000a */
[--C-:B------:R-:W-:Y:S02]  /*6c50*/  HADD2.F32 R2, -RZ, R62.reuse.H0_H0 ;  /* 0x2000003eff027230 */ /* 0x100fe40000004100 */
[----:B------:R-:W-:Y:S01]  /*6c60*/  FFMA R15, R49, R0, R15 ;  /* 0x00000000310f7223 */ /* 0x000fe2000000000f */
[----:B------:R-:W-:Y:S02]  /*6c70*/  HADD2.F32 R3, -RZ, R62.H1_H1 ;  /* 0x3000003eff037230 */ /* 0x000fe40000004100 */
[C---:B------:R-:W-:Y:S01]  /*6c80*/  FMUL R13, R47.reuse, R17 ;  /* 0x000000112f0d7220 */ /* 0x040fe20000400000 */
[--C-:B------:R-:W-:Y:S02]  /*6c90*/  HADD2.F32 R0, -RZ, R63.reuse.H0_H0 ;  /* 0x2000003fff007230 */ /* 0x100fe40000004100 */
[----:B------:R-:W-:Y:S01]  /*6ca0*/  FMUL R14, R47, R18 ;  /* 0x000000122f0e7220 */ /* 0x000fe20000400000 */
[C---:B------:R-:W-:Y:S01]  /*6cb0*/  FFMA R12, R49.reuse, R2, R12 ;  /* 0x00000002310c7223 */ /* 0x040fe2000000000c */
[C---:B------:R-:W-:Y:S01]  /*6cc0*/  FFMA R13, R49.reuse, R3, R13 ;  /* 0x00000003310d7223 */ /* 0x040fe2000000000d */
[----:B------:R-:W-:Y:S02]  /*6cd0*/  HADD2.F32 R2, -RZ, R63.H1_H1 ;  /* 0x3000003fff027230 */ /* 0x000fe40000004100 */
[----:B------:R-:W-:Y:S01]  /*6ce0*/  FFMA R14, R49, R0, R14 ;  /* 0x00000000310e7223 */ /* 0x000fe2000000000e */
[C---:B------:R-:W-:Y:S01]  /*6cf0*/  FMUL R19, R47.reuse, R19 ;  /* 0x000000132f137220 */ /* 0x040fe20000400000 */
[--C-:B------:R-:W-:Y:S02]  /*6d00*/  HADD2.F32 R0, -RZ, R68.reuse.H0_H0 ;  /* 0x20000044ff007230 */ /* 0x100fe40000004100 */
[----:B------:R-:W-:Y:S01]  /*6d10*/  FMUL R17, R47, R21 ;  /* 0x000000152f117220 */ /* 0x000fe20000400000 */
[--C-:B------:R-:W-:Y:S02]  /*6d20*/  HADD2.F32 R3, -RZ, R69.reuse.H0_H0 ;  /* 0x20000045ff037230 */ /* 0x100fe40000004100 */
[C---:B------:R-:W-:Y:S01]  /*6d30*/  FFMA R19, R49.reuse, R2, R19 ;  /* 0x0000000231137223 */ /* 0x040fe20000000013 */
[----:B------:R-:W-:Y:S02]  /*6d40*/  HADD2.F32 R2, -RZ, R68.H1_H1 ;  /* 0x30000044ff027230 */ /* 0x000fe40000004100 */
        /* <DEDUP_REMOVED lines=9> */
[----:B------:R-:W-:Y:S01]  /*6de0*/  FMUL R21, R47, R25 ;  /* 0x000000192f157220 */ /* 0x000fe20000400000 */
[----:B------:R-:W-:Y:S01]  /*6df0*/  F2FP.F16.F32.PACK_AB R55, R11, R6 ;  /* 0x000000060b37723e */ /* 0x000fe200000000ff */
[--C-:B------:R-:W-:Y:S02]  /*6e00*/  HADD2.F32 R3, -RZ, R71.reuse.H0_H0 ;  /* 0x20000047ff037230 */ /* 0x100fe40000004100 */
[----:B------:R-:W-:Y:S01]  /*6e10*/  FMUL R22, R47, R26 ;  /* 0x0000001a2f167220 */ /* 0x000fe20000400000 */
[C---:B------:R-:W-:Y:S01]  /*6e20*/  FFMA R20, R49.reuse, R2, R20 ;  /* 0x0000000231147223 */ /* 0x040fe20000000014 */
[C---:B------:R-:W-:Y:S01]  /*6e30*/  FFMA R21, R49.reuse, R0, R21 ;  /* 0x0000000031157223 */ /* 0x040fe20000000015 */
[----:B------:R1:W-:Y:S01]  /*6e40*/  STS.128 [R100+0x2000], R52 ;  /* 0x0020003464007388 */ /* 0x0003e20000000c00 */
[----:B------:R-:W-:Y:S02]  /*6e50*/  HADD2.F32 R0, -RZ, R71.H1_H1 ;  /* 0x30000047ff007230 */ /* 0x000fe40000004100 */
[----:B------:R-:W-:Y:S01]  /*6e60*/  FFMA R22, R49, R3, R22 ;  /* 0x0000000331167223 */ /* 0x000fe20000000016 */
[----:B------:R-:W-:Y:S01]  /*6e70*/  FMUL R27, R47, R27 ;  /* 0x0000001b2f1b7220 */ /* 0x000fe20000400000 */
[--C-:B------:R-:W-:Y:S01]  /*6e80*/  HADD2.F32 R2, -RZ, R76.reuse.H0_H0 ;  /* 0x2000004cff027230 */ /* 0x100fe20000004100 */
[----:B------:R-:W-:Y:S01]  /*6e90*/  F2FP.F16.F32.PACK_AB R8, R9, R8 ;  /* 0x000000080908723e */ /* 0x000fe200000000ff */
[----:B------:R-:W-:Y:S01]  /*6ea0*/  HADD2.F32 R3, -RZ, R76.H1_H1 ;  /* 0x3000004cff037230 */ /* 0x000fe20000004100 */
[----:B------:R-:W-:Y:S01]  /*6eb0*/  F2FP.F16.F32.PACK_AB R9, R15, R10 ;  /* 0x0000000a0f09723e */ /* 0x000fe200000000ff */
[----:B------:R-:W-:Y:S01]  /*6ec0*/  FMUL R25, R47, R29 ;  /* 0x0000001d2f197220 */ /* 0x000fe20000400000 */
[--C-:B------:R-:W-:Y:S01]  /*6ed0*/  HADD2.F32 R4, -RZ, R77.reuse.H0_H0 ;  /* 0x2000004dff047230 */ /* 0x100fe20000004100 */
[----:B------:R-:W-:Y:S01]  /*6ee0*/  F2FP.F16.F32.PACK_AB R10, R13, R12 ;  /* 0x0000000c0d0a723e */ /* 0x000fe200000000ff */
[----:B------:R-:W-:Y:S01]  /*6ef0*/  FMUL R26, R47, R30 ;  /* 0x0000001e2f1a7220 */ /* 0x000fe20000400000 */
[----:B------:R-:W-:Y:S01]  /*6f00*/  F2FP.F16.F32.PACK_AB R11, R19, R14 ;  /* 0x0000000e130b723e */ /* 0x000fe200000000ff */
[C---:B------:R-:W-:Y:S01]  /*6f10*/  FFMA R27, R49.reuse, R0, R27 ;  /* 0x00000000311b7223 */ /* 0x040fe2000000001b */
[C---:B------:R-:W-:Y:S01]  /*6f20*/  FFMA R24, R49.reuse, R2, R24 ;  /* 0x0000000231187223 */ /* 0x040fe20000000018 */
[----:B------:R-:W-:Y:S02]  /*6f30*/  HADD2.F32 R0, -RZ, R77.H1_H1 ;  /* 0x3000004dff007230 */ /* 0x000fe40000004100 */
[----:B------:R-:W-:Y:S01]  /*6f40*/  FFMA R25, R49, R3, R25 ;  /* 0x0000000331197223 */ /* 0x000fe20000000019 */
[----:B------:R1:W-:Y:S01]  /*6f50*/  STS.128 [R99+0x2010], R8 ;  /* 0x0020100863007388 */ /* 0x0003e20000000c00 */
[----:B------:R-:W-:Y:S01]  /*6f60*/  FMUL R31, R47, R31 ;  /* 0x0000001f2f1f7220 */ /* 0x000fe20000400000 */
[--C-:B------:R-:W-:Y:S02]  /*6f70*/  HADD2.F32 R2, -RZ, R78.reuse.H0_H0 ;  /* 0x2000004eff027230 */ /* 0x100fe40000004100 */
[----:B------:R-:W-:Y:S01]  /*6f80*/  FFMA R26, R49, R4, R26 ;  /* 0x00000004311a7223 */ /* 0x000fe2000000001a */
[----:B------:R-:W-:Y:S02]  /*6f90*/  HADD2.F32 R3, -RZ, R78.H1_H1 ;  /* 0x3000004eff037230 */ /* 0x000fe40000004100 */
[----:B------:R-:W-:Y:S01]  /*6fa0*/  FMUL R29, R47, R33 ;  /* 0x000000212f1d7220 */ /* 0x000fe20000400000 */
[--C-:B------:R-:W-:Y:S01]  /*6fb0*/  HADD2.F32 R4, -RZ, R79.reuse.H0_H0 ;  /* 0x2000004fff047230 */ /* 0x100fe20000004100 */
[----:B------:R-:W-:Y:S01]  /*6fc0*/  F2FP.F16.F32.PACK_AB R16, R17, R16 ;  /* 0x000000101110723e */ /* 0x000fe200000000ff */
[----:B------:R-:W-:Y:S01]  /*6fd0*/  FMUL R30, R47, R34 ;  /* 0x000000222f1e7220 */ /* 0x000fe20000400000 */
        /* <DEDUP_REMOVED lines=14> */
[----:B------:R-:W-:Y:S02]  /*70c0*/  F2FP.F16.F32.PACK_AB R27, R35, R30 ;  /* 0x0000001e231b723e */ /* 0x000fe400000000ff */
[----:B------:R-:W-:Y:S02]  /*70d0*/  LEA R0, R65, UR48, 0x3 ;  /* 0x0000003041007c11 */ /* 0x000fe4000f8e18ff */
[----:B------:R-:W-:Y:S01]  /*70e0*/  @P6 SHF.L.U32 R2, R97, 0x1f, RZ ;  /* 0x0000001f61026819 */ /* 0x000fe200000006ff */
        /* <DEDUP_REMOVED lines=9> */
[----:B------:R-:W-:Y:S02]  /*7180*/  UIADD3 UR8, UP0, UPT, UR52, 0x680, URZ ;  /* 0x0000068034087890 */ /* 0x000fe4000ff1e0ff */
[----:B------:R-:W-:Y:S02]  /*7190*/  UIADD3 UR5, UPT, UPT, UR41, 0x20, URZ ;  /* 0x0000002029057890 */ /* 0x000fe4000fffe0ff */
[----:B------:R-:W-:Y:S02]  /*71a0*/  UIADD3 UR4, UPT, UPT, UR48, 0x2200, URZ ;  /* 0x0000220030047890 */ /* 0x000fe4000fffe0ff */
[----:B------:R-:W-:Y:S01]  /*71b0*/  UIADD3.X UR9, UPT, UPT, URZ, UR53, URZ, UP0, !UPT ;  /* 0x00000035ff097290 */ /* 0x000fe200087fe4ff */
[----:B------:R-:W-:Y:S01]  /*71c0*/  UMOV UR6, UR42 ;  /* 0x0000002a00067c82 */ /* 0x000fe20008000000 */
[----:B------:R-:W-:Y:S07]  /*71d0*/  UMOV UR7, UR36 ;  /* 0x0000002400077c82 */ /* 0x000fee0008000000 */
[----:B------:R2:W-:Y:S01]  /*71e0*/  UTMASTG.3D [UR4], [UR8] ;  /* 0x00000004080073b5 */ /* 0x0005e20008010000 */
[----:B------:R0:W-:Y:S01]  /*71f0*/  UTMACMDFLUSH ;  /* 0x00000000000079b7 */ /* 0x0001e20000000000 */
[----:B--2---:R-:W-:Y:S04]  /*7200*/  DEPBAR.LE SB0, 0x1 ;  /* 0x000080400000791a */ /* 0x004fe80000000000 */
.L_x_110:
[----:B------:R-:W-:Y:S05]  /*7210*/  BSYNC.RECONVERGENT B0 ;  /* 0x0000000000007941 */ /* 0x000fea0003800200 */
.L_x_109:
[----:B------:R-:W-:Y:S01]  /*7220*/  BAR.SYNC.DEFER_BLOCKING 0x1, 0x80 ;  /* 0x0042000000007b1d */ /* 0x000fe20000010000 */
[----:B------:R-:W-:Y:S04]  /*7230*/  UIADD3 UR40, UPT, UPT, UR51, 0x1, URZ ;  /* 0x0000000133287890 */ /* 0x000fe8000fffe0ff */
[----:B------:R-:W-:Y:S04]  /*7240*/  UISETP.NE.AND UP0, UPT, UR40, 0x4, UPT ;  /* 0x000000042800788c */ /* 0x000fe8000bf05270 */
[----:B------:R-:W-:Y:S01]  /*7250*/  USEL UR40, UR40, URZ, UP0 ;  /* 0x000000ff28287287 */ /* 0x000fe20008000000 */
[----:B------:R2:W-:Y:S01]  /*7260*/  @P6 SYNCS.ARRIVE.TRANS64.RED.A1T0 RZ, [R72+URZ], RZ ;  /* 0x000000ff48ff69a7 */ /* 0x0005e200081004ff */
[----:B------:R-:W-:Y:S01]  /*7270*/  BSSY B1, `(.L_x_111) ;  /* 0x0000017000017945 */ /* 0x000fe20003800000 */
[----:B------:R-:W4:Y:S02]  /*7280*/  @P6 SYNCS.PHASECHK.TRANS64.TRYWAIT P0, [R0+URZ+0x60], R2 ;  /* 0x00006002000065a7 */ /* 0x000f2400080011ff */
[----:B----4-:R-:W-:Y:S01]  /*7290*/  @P6 SEL R66, RZ, 0x1, !P0 ;  /* 0x00000001ff426807 */ /* 0x010fe20004000000 */
[----:B--2---:R-:W-:Y:S06]  /*72a0*/  @!P6 BRA `(.L_x_112) ;  /* 0x00000000004ce947 */ /* 0x004fec0003800000 */
        /* <DEDUP_REMOVED lines=9> */
[----:B------:R-:W-:Y:S04]  /*7340*/  SHF.L.U32 R6, R97, 0x1f, RZ ;  /* 0x0000001f61067819 */ /* 0x000fe800000006ff */
[----:B------:R-:W2:Y:S02]  /*7350*/  SYNCS.PHASECHK.TRANS64.TRYWAIT P0, [R0+URZ+0x60], R6 ;  /* 0x00006006000075a7 */ /* 0x000ea400080011ff */
[----:B--2---:R-:W-:Y:S05]  /*7360*/  @!P0 BRA `(.L_x_115) ;  /* 0x0000002400948947 */ /* 0x004fea0003800000 */
.L_x_114:
[----:B------:R-:W-:Y:S05]  /*7370*/  BSYNC B0 ;  /* 0x0000000000007941 */ /* 0x000fea0003800000 */
.L_x_113:
[----:B------:R-:W-:Y:S02]  /*7380*/  ISETP.NE.AND P0, PT, R67, RZ, PT ;  /* 0x000000ff4300720c */ /* 0x000fe40003f05270 */
[----:B------:R-:W-:Y:S11]  /*7390*/  IADD3 R65, PT, PT, R65, 0x1, RZ ;  /* 0x0000000141417810 */ /* 0x000ff60007ffe0ff */
[----:B------:R4:W1:Y:S04]  /*73a0*/  @P0 LDS.128 R56, [R5] ;  /* 0x0000000005380984 */ /* 0x0008680000000c00 */
[----:B------:R4:W1:Y:S04]  /*73b0*/  @P0 LDS.128 R60, [R4+0x10] ;  /* 0x00001000043c0984 */ /* 0x0008680000000c00 */
[----:B------:R4:W1:Y:S04]  /*73c0*/  @P0 LDS.128 R68, [R3+0x20] ;  /* 0x0000200003440984 */ /* 0x0008680000000c00 */
[----:B------:R4:W1:Y:S02]  /*73d0*/  @P0 LDS.128 R76, [R2+0x30] ;  /* 0x00003000024c0984 */ /* 0x0008640000000c00 */
.L_x_112:
[----:B------:R-:W-:Y:S05]  /*73e0*/  BSYNC B1 ;  /* 0x0000000000017941 */ /* 0x000fea0003800000 */
.L_x_111:
        /* <DEDUP_REMOVED lines=21> */
.L_x_116:
        /* <DEDUP_REMOVED lines=146> */
.L_x_118:
[----:B------:R-:W-:Y:S05]  /*7e60*/  BSYNC.RECONVERGENT B0 ;  /* 0x0000000000007941 */ /* 0x000fea0003800200 */
.L_x_117:
        /* <DEDUP_REMOVED lines=21> */
.L_x_122:
[----:B------:R-:W-:Y:S05]  /*7fc0*/  BSYNC B0 ;  /* 0x0000000000007941 */ /* 0x000fea0003800000 */
.L_x_121:
[----:B------:R-:W-:Y:S11]  /*7fd0*/  ISETP.NE.AND P0, PT, R67, RZ, PT ;  /* 0x000000ff4300720c */ /* 0x000ff60003f05270 */
[----:B------:R-:W-:Y:S02]  /*7fe0*/  @!UPT UIADD3 URZ, UPT, UPT, URZ, URZ, URZ ;  /* 0x000000fffffff290 */ /* 0x000fe4000fffe0ff */
[----:B------:R4:W1:Y:S04]  /*7ff0*/  @P0 LDS.128 R56, [R4] ;  /* 0x0000000004380984 */ /* 0x0008680000000c00 */
[----:B------:R4:W1:Y:S04]  /*8000*/  @P0 LDS.128 R60, [R3+0x10] ;  /* 0x00001000033c0984 */ /* 0x0008680000000c00 */
[----:B------:R4:W1:Y:S04]  /*8010*/  @P0 LDS.128 R68, [R2+0x20] ;  /* 0x0000200002440984 */ /* 0x0008680000000c00 */
[----:B------:R4:W1:Y:S02]  /*8020*/  @P0 LDS.128 R76, [R65+0x30] ;  /* 0x00003000414c0984 */ /* 0x0008640000000c00 */
.L_x_120:
[----:B------:R-:W-:Y:S05]  /*8030*/  BSYNC B1 ;  /* 0x0000000000017941 */ /* 0x000fea0003800000 */
.L_x_119:
        /* <DEDUP_REMOVED lines=21> */
.L_x_124:
[----:B------:R-:W-:Y:S01]  /*8190*/  ISETP.NE.AND P0, PT, R102, RZ, PT ;  /* 0x000000ff6600720c */ /* 0x000fe20003f05270 */
[----:B------:R-:W-:Y:S05]  /*81a0*/  WARPSYNC.ALL ;  /* 0x0000000000007948 */ /* 0x000fea0003800000 */
[----:B------:R-:W-:Y:S01]  /*81b0*/  R2UR UR4, R48 ;  /* 0x00000000300472ca */ /* 0x000fe200000e0000 */
[--C-:B-1----:R-:W-:Y:S01]  /*81c0*/  HADD2.F32 R0, -RZ, R56.reuse.H0_H0 ;  /* 0x20000038ff007230 */ /* 0x102fe20000004100 */
[----:B------:R-:W-:Y:S01]  /*81d0*/  R2UR UR5, R64 ;  /* 0x00000000400572ca */ /* 0x000fe200000e0000 */
[----:B----4-:R-:W-:Y:S01]  /*81e0*/  HADD2.F32 R2, -RZ, R56.H1_H1 ;  /* 0x30000038ff027230 */ /* 0x010fe20000004100 */
[----:B------:R-:W-:Y:S01]  /*81f0*/  BSSY.RECONVERGENT B0, `(.L_x_125) ;  /* 0x0000089000007945 */ /* 0x000fe20003800200 */
[--C-:B------:R-:W-:Y:S02]  /*8200*/  HADD2.F32 R3, -RZ, R57.reuse.H0_H0 ;  /* 0x20000039ff037230 */ /* 0x100fe40000004100 */
[----:B------:R-:W-:Y:S02]  /*8210*/  HADD2.F32 R48, -RZ, R57.H1_H1 ;  /* 0x30000039ff307230 */ /* 0x000fe40000004100 */
[--C-:B------:R-:W-:Y:S02]  /*8220*/  HADD2.F32 R50, -RZ, R58.reuse.H0_H0 ;  /* 0x2000003aff327230 */ /* 0x100fe40000004100 */
[----:B------:R-:W-:Y:S02]  /*8230*/  HADD2.F32 R51, -RZ, R58.H1_H1 ;  /* 0x3000003aff337230 */ /* 0x000fe40000004100 */
[----:B------:R-:W1:Y:S01]  /*8240*/  LDTM.x32 R4, tmem[UR4+0x60] ;  /* 0x00006004000479ee */ /* 0x000e6200082c0000 */
[----:B------:R-:W-:Y:S01]  /*8250*/  NOP ;  /* 0x0000000000007918 */ /* 0x000fe20000000000 */
[----:B------:R-:W-:Y:S01]  /*8260*/  UIADD3 UR5, UPT, UPT, UR5, 0xf0, URZ ;  /* 0x000000f005057890 */ /* 0x000fe2000fffe0ff */
[--C-:B------:R-:W-:Y:S02]  /*8270*/  HADD2.F32 R52, -RZ, R59.reuse.H0_H0 ;  /* 0x2000003bff347230 */ /* 0x100fe40000004100 */
[----:B------:R-:W-:Y:S01]  /*8280*/  HADD2.F32 R53, -RZ, R59.H1_H1 ;  /* 0x3000003bff357230 */ /* 0x000fe20000004100 */
[----:B------:R-:W-:Y:S01]  /*8290*/  UPRMT UR5, UR37, 0x654, UR5 ;  /* 0x0000065425057896 */ /* 0x000fe20008000005 */
[--C-:B------:R-:W-:Y:S02]  /*82a0*/  HADD2.F32 R54, -RZ, R60.reuse.H0_H0 ;  /* 0x2000003cff367230 */ /* 0x100fe40000004100 */
[----:B------:R-:W-:Y:S02]  /*82b0*/  HADD2.F32 R55, -RZ, R60.H1_H1 ;  /* 0x3000003cff377230 */ /* 0x000fe40000004100 */
[--C-:B------:R-:W-:Y:S02]  /*82c0*/  HADD2.F32 R56, -RZ, R61.reuse.H0_H0 ;  /* 0x2000003dff387230 */ /* 0x100fe40000004100 */
[----:B------:R-:W-:Y:S02]  /*82d0*/  HADD2.F32 R57, -RZ, R61.H1_H1 ;  /* 0x3000003dff397230 */ /* 0x000fe40000004100 */
[----:B-1----:R-:W-:Y:S01]  /*82e0*/  SYNCS.ARRIVE.TRANS64.RED.A1T0 RZ, [UR5], RZ ;  /* 0x000000ffffff79a7 */ /* 0x002fe20008100405 */
[--C-:B------:R-:W-:Y:S02]  /*82f0*/  HADD2.F32 R58, -RZ, R62.reuse.H0_H0 ;  /* 0x2000003eff3a7230 */ /* 0x100fe40000004100 */
[----:B------:R-:W-:Y:S02]  /*8300*/  HADD2.F32 R59, -RZ, R62.H1_H1 ;  /* 0x3000003eff3b7230 */ /* 0x000fe40000004100 */
[--C-:B------:R-:W-:Y:S02]  /*8310*/  HADD2.F32 R60, -RZ, R63.reuse.H0_H0 ;  /* 0x2000003fff3c7230 */ /* 0x100fe40000004100 */
[----:B------:R-:W-:Y:S02]  /*8320*/  HADD2.F32 R61, -RZ, R63.H1_H1 ;  /* 0x3000003fff3d7230 */ /* 0x000fe40000004100 */
[C---:B------:R-:W-:Y:S01]  /*8330*/  FMUL R4, R47.reuse, R4 ;  /* 0x000000042f047220 */ /* 0x040fe20000400000 */
[C---:B------:R-:W-:Y:S01]  /*8340*/  FMUL R5, R47.reuse, R5 ;  /* 0x000000052f057220 */ /* 0x040fe20000400000 */
[C---:B------:R-:W-:Y:S01]  /*8350*/  FMUL R6, R47.reuse, R6 ;  /* 0x000000062f067220 */ /* 0x040fe20000400000 */
[----:B------:R-:W-:Y:S01]  /*8360*/  FMUL R7, R47, R7 ;  /* 0x000000072f077220 */ /* 0x000fe20000400000 */
[C---:B------:R-:W-:Y:S01]  /*8370*/  FFMA R4, R49.reuse, R0, R4 ;  /* 0x0000000031047223 */ /* 0x040fe20000000004 */
[C---:B------:R-:W-:Y:S01]  /*8380*/  FFMA R5, R49.reuse, R2, R5 ;  /* 0x0000000231057223 */ /* 0x040fe20000000005 */
[C---:B------:R-:W-:Y:S01]  /*8390*/  FFMA R6, R49.reuse, R3, R6 ;  /* 0x0000000331067223 */ /* 0x040fe20000000006 */
[----:B------:R-:W-:Y:S01]  /*83a0*/  FFMA R7, R49, R48, R7 ;  /* 0x0000003031077223 */ /* 0x000fe20000000007 */
[C---:B------:R-:W-:Y:S01]  /*83b0*/  FMUL R8, R47.reuse, R8 ;  /* 0x000000082f087220 */ /* 0x040fe20000400000 */
[----:B------:R-:W-:Y:S01]  /*83c0*/  FMUL R9, R47, R9 ;  /* 0x000000092f097220 */ /* 0x000fe20000400000 */
[----:B------:R-:W-:Y:S01]  /*83d0*/  F2FP.F16.F32.PACK_AB R4, R5, R4 ;  /* 0x000000040504723e */ /* 0x000fe200000000ff */
[----:B------:R-:W-:Y:S01]  /*83e0*/  FMUL R0, R47, R10 ;  /* 0x0000000a2f007220 */ /* 0x000fe20000400000 */
[----:B------:R-:W-:Y:S01]  /*83f0*/  F2FP.F16.F32.PACK_AB R5, R7, R6 ;  /* 0x000000060705723e */ /* 0x000fe200000000ff */
[C---:B------:R-:W-:Y:S01]  /*8400*/  FFMA R8, R49.reuse, R50, R8 ;  /* 0x0000003231087223 */ /* 0x040fe20000000008 */
[C---:B------:R-:W-:Y:S01]  /*8410*/  FFMA R9, R49.reuse, R51, R9 ;  /* 0x0000003331097223 */ /* 0x040fe20000000009 */
[----:B------:R-:W-:Y:S01]  /*8420*/  FFMA R0, R49, R52, R0 ;  /* 0x0000003431007223 */ /* 0x000fe20000000000 */
[C---:B------:R-:W-:Y:S01]  /*8430*/  FMUL R2, R47.reuse, R11 ;  /* 0x0000000b2f027220 */ /* 0x040fe20000400000 */
[C---:B------:R-:W-:Y:S01]  /*8440*/  FMUL R3, R47.reuse, R12 ;  /* 0x0000000c2f037220 */ /* 0x040fe20000400000 */
[----:B------:R-:W-:Y:S01]  /*8450*/  FMUL R10, R47, R13 ;  /* 0x0000000d2f0a7220 */ /* 0x000fe20000400000 */
[----:B------:R-:W-:Y:S01]  /*8460*/  F2FP.F16.F32.PACK_AB R6, R9, R8 ;  /* 0x000000080906723e */ /* 0x000fe200000000ff */
[C---:B------:R-:W-:Y:S01]  /*8470*/  FFMA R2, R49.reuse, R53, R2 ;  /* 0x0000003531027223 */ /* 0x040fe20000000002 */
[C---:B------:R-:W-:Y:S01]  /*8480*/  FFMA R3, R49.reuse, R54, R3 ;  /* 0x0000003631037223 */ /* 0x040fe20000000003 */
[----:B------:R-:W-:Y:S01]  /*8490*/  FFMA R10, R49, R55, R10 ;  /* 0x00000037310a7223 */ /* 0x000fe2000000000a */
[C---:B------:R-:W-:Y:S01]  /*84a0*/  FMUL R11, R47.reuse, R14 ;  /* 0x0000000e2f0b7220 */ /* 0x040fe20000400000 */
[C---:B------:R-:W-:Y:S01]  /*84b0*/  FMUL R15, R47.reuse, R15 ;  /* 0x0000000f2f0f7220 */ /* 0x040fe20000400000 */
[C---:B------:R-:W-:Y:S01]  /*84c0*/  FMUL R12, R47.reuse, R16 ;  /* 0x000000102f0c7220 */ /* 0x040fe20000400000 */
[----:B------:R-:W-:Y:S01]  /*84d0*/  FMUL R13, R47, R17 ;  /* 0x000000112f0d7220 */ /* 0x000fe20000400000 */
[----:B------:R-:W-:Y:S01]  /*84e0*/  FFMA R11, R49, R56, R11 ;  /* 0x00000038310b7223 */ /* 0x000fe2000000000b */
[----:B------:R-:W-:Y:S01]  /*84f0*/  FMUL R14, R47, R18 ;  /* 0x000000122f0e7220 */ /* 0x000fe20000400000 */
[----:B------:R-:W-:Y:S01]  /*8500*/  FFMA R15, R49, R57, R15 ;  /* 0x00000039310f7223 */ /* 0x000fe2000000000f */
[--C-:B------:R-:W-:Y:S02]  /*8510*/  HADD2.F32 R62, -RZ, R68.reuse.H0_H0 ;  /* 0x20000044ff3e7230 */ /* 0x100fe40000004100 */
[----:B------:R-:W-:Y:S01]  /*8520*/  FMUL R19, R47, R19 ;  /* 0x000000132f137220 */ /* 0x000fe20000400000 */
[----:B------:R-:W-:Y:S01]  /*8530*/  F2FP.F16.F32.PACK_AB R7, R2, R0 ;  /* 0x000000000207723e */ /* 0x000fe200000000ff */
[----:B------:R-:W-:Y:S01]  /*8540*/  FFMA R12, R49, R58, R12 ;  /* 0x0000003a310c7223 */ /* 0x000fe2000000000c */
[----:B------:R-:W-:Y:S02]  /*8550*/  HADD2.F32 R63, -RZ, R68.H1_H1 ;  /* 0x30000044ff3f7230 */ /* 0x000fe40000004100 */
[----:B------:R-:W-:Y:S01]  /*8560*/  FMUL R16, R47, R20 ;  /* 0x000000142f107220 */ /* 0x000fe20000400000 */
[----:B------:R-:W-:Y:S01]  /*8570*/  FFMA R13, R49, R59, R13 ;  /* 0x0000003b310d7223 */ /* 0x000fe2000000000d */
[----:B------:R1:W-:Y:S01]  /*8580*/  STS.128 [R100+0x6000], R4 ;  /* 0x0060000464007388 */ /* 0x0003e20000000c00 */
[--C-:B------:R-:W-:Y:S02]  /*8590*/  HADD2.F32 R64, -RZ, R69.reuse.H0_H0 ;  /* 0x20000045ff407230 */ /* 0x100fe40000004100 */
[----:B------:R-:W-:Y:S01]  /*85a0*/  FMUL R17, R47, R21 ;  /* 0x000000152f117220 */ /* 0x000fe20000400000 */
[----:B------:R-:W-:Y:S01]  /*85b0*/  FFMA R14, R49, R60, R14 ;  /* 0x0000003c310e7223 */ /* 0x000fe2000000000e */
[----:B------:R-:W-:Y:S02]  /*85c0*/  HADD2.F32 R65, -RZ, R69.H1_H1 ;  /* 0x30000045ff417230 */ /* 0x000fe40000004100 */
[----:B------:R-:W-:Y:S01]  /*85d0*/  FMUL R18, R47, R22 ;  /* 0x000000162f127220 */ /* 0x000fe20000400000 */
[----:B------:R-:W-:Y:S01]  /*85e0*/  FFMA R19, R49, R61, R19 ;  /* 0x0000003d31137223 */ /* 0x000fe20000000013 */
        /* <DEDUP_REMOVED lines=11> */
[----:B------:R-:W-:Y:S01]  /*86a0*/  F2FP.F16.F32.PACK_AB R8, R10, R3 ;  /* 0x000000030a08723e */ /* 0x000fe200000000ff */
[----:B------:R-:W-:Y:S01]  /*86b0*/  FFMA R23, R49, R65, R23 ;  /* 0x0000004131177223 */ /* 0x000fe20000000017 */
[----:B------:R-:W-:Y:S01]  /*86c0*/  F2FP.F16.F32.PACK_AB R9, R15, R11 ;  /* 0x0000000b0f09723e */ /* 0x000fe200000000ff */
[--C-:B------:R-:W-:Y:S02]  /*86d0*/  HADD2.F32 R70, -RZ, R76.reuse.H0_H0 ;  /* 0x2000004cff467230 */ /* 0x100fe40000004100 */
[----:B------:R-:W-:Y:S01]  /*86e0*/  FMUL R27, R47, R27 ;  /* 0x0000001b2f1b7220 */ /* 0x000fe20000400000 */
[----:B------:R-:W-:Y:S01]  /*86f0*/  F2FP.F16.F32.PACK_AB R10, R13, R12 ;  /* 0x0000000c0d0a723e */ /* 0x000fe200000000ff */
[----:B------:R-:W-:Y:S01]  /*8700*/  FFMA R20, R49, R66, R20 ;  /* 0x0000004231147223 */ /* 0x000fe20000000014 */
[----:B------:R-:W-:Y:S01]  /*8710*/  F2FP.F16.F32.PACK_AB R11, R19, R14 ;  /* 0x0000000e130b723e */ /* 0x000fe200000000ff */
[----:B------:R-:W-:Y:S02]  /*8720*/  HADD2.F32 R71, -RZ, R76.H1_H1 ;  /* 0x3000004cff477230 */ /* 0x000fe40000004100 */
[----:B------:R-:W-:Y:S01]  /*8730*/  FMUL R24, R47, R28 ;  /* 0x0000001c2f187220 */ /* 0x000fe20000400000 */
[----:B------:R-:W-:Y:S01]  /*8740*/  FFMA R21, R49, R67, R21 ;  /* 0x0000004331157223 */ /* 0x000fe20000000015 */
[--C-:B------:R-:W-:Y:S01]  /*8750*/  HADD2.F32 R72, -RZ, R77.reuse.H0_H0 ;  /* 0x2000004dff487230 */ /* 0x100fe20000004100 */
[----:B------:R1:W-:Y:S01]  /*8760*/  STS.128 [R99+0x6010], R8 ;  /* 0x0060100863007388 */ /* 0x0003e20000000c00 */
        /* <DEDUP_REMOVED lines=49> */
.L_x_126:
[----:B------:R-:W-:Y:S05]  /*8a80*/  BSYNC.RECONVERGENT B0 ;  /* 0x0000000000007941 */ /* 0x000fea0003800200 */
.L_x_125:
[----:B------:R-:W-:Y:S01]  /*8a90*/  BAR.SYNC.DEFER_BLOCKING 0x1, 0x80 ;  /* 0x0042000000007b1d */ /* 0x000fe20000010000 */
[----:B------:R-:W-:Y:S01]  /*8aa0*/  UISETP.NE.AND UP0, UPT, UR49, -0x4, UPT ;  /* 0xfffffffc3100788c */ /* 0x000fe2000bf05270 */
[----:B------:R-:W-:Y:S08]  /*8ab0*/  IADD3 R45, PT, PT, R45, 0x1, RZ ;  /* 0x000000012d2d7810 */ /* 0x000ff00007ffe0ff */
[----:B------:R-:W-:Y:S05]  /*8ac0*/  BRA.U !UP0, `(.L_x_127) ;  /* 0x0000000108287547 */ /* 0x000fea000b800000 */
[----:B------:R-:W-:Y:S01]  /*8ad0*/  ISETP.NE.AND P0, PT, R107, RZ, PT ;  /* 0x000000ff6b00720c */ /* 0x000fe20003f05270 */
[----:B------:R-:W-:Y:S01]  /*8ae0*/  IMAD.U32 R2, RZ, RZ, UR51 ;  /* 0x00000033ff027e24 */ /* 0x000fe2000f8e00ff */
[----:B------:R-:W-:Y:S01]  /*8af0*/  UIADD3 UR51, UPT, UPT, UR51, 0x1, URZ ;  /* 0x0000000133337890 */ /* 0x000fe2000fffe0ff */
[----:B------:R-:W-:Y:S03]  /*8b00*/  IMAD.U32 R0, RZ, RZ, UR37 ;  /* 0x00000025ff007e24 */ /* 0x000fe6000f8e00ff */
[----:B------:R-:W-:Y:S04]  /*8b10*/  UISETP.NE.AND UP0, UPT, UR51, 0x4, UPT ;  /* 0x000000043300788c */ /* 0x000fe8000bf05270 */
[----:B------:R-:W-:Y:S03]  /*8b20*/  USEL UR51, UR51, URZ, UP0 ;  /* 0x000000ff33337287 */ /* 0x000fe60008000000 */
[----:B------:R-:W-:Y:S05]  /*8b30*/  @P0 LEA R2, R2, UR48, 0x3 ;  /* 0x0000003002020c11 */ /* 0x000fea000f8e18ff */
[----:B------:R-:W-:Y:S05]  /*8b40*/  @P0 VIADD R2, R2, 0x80 ;  /* 0x0000008002020836 */ /* 0x000fea0000000000 */
[----:B------:R-:W-:Y:S04]  /*8b50*/  @P0 PRMT R0, R0, 0x654, R2 ;  /* 0x0000065400000816 */ /* 0x000fe80000000002 */
[----:B------:R2:W-:Y:S03]  /*8b60*/  @P0 SYNCS.ARRIVE.TRANS64.RED.A1T0 RZ, [R0+URZ], RZ ;  /* 0x000000ff00ff09a7 */ /* 0x0005e600081004ff */
.L_x_127:
[----:B------:R-:W-:Y:S01]  /*8b70*/  ISETP.NE.AND P2, PT, R103, RZ, PT ;  /* 0x000000ff6700720c */ /* 0x000fe20003f45270 */
[----:B------:R-:W-:Y:S01]  /*8b80*/  UIADD3 UR49, UPT, UPT, UR49, 0x4, URZ ;  /* 0x0000000431317890 */ /* 0x000fe2000fffe0ff */
[----:B------:R-:W-:Y:S01]  /*8b90*/  ISETP.NE.AND P0, PT, R105, 0x2, PT ;  /* 0x000000026900780c */ /* 0x000fe20003f05270 */
[----:B------:R-:W-:Y:S01]  /*8ba0*/  IMAD.IADD R14, R43, 0x1, R86 ;  /* 0x000000012b0e7824 */ /* 0x000fe200078e0256 */
[----:B------:R-:W-:Y:S01]  /*8bb0*/  ISETP.NE.AND P1, PT, R45, 0x4, PT ;  /* 0x000000042d00780c */ /* 0x000fe20003f25270 */
[----:B------:R-:W-:Y:S01]  /*8bc0*/  IMAD.IADD R15, R44, 0x1, R87 ;  /* 0x000000012c0f7824 */ /* 0x000fe200078e0257 */
[----:B------:R-:W-:Y:S02]  /*8bd0*/  SEL R2, RZ, 0x1, P0 ;  /* 0x00000001ff027807 */ /* 0x000fe40000000000 */
[----:B--2---:R-:W-:Y:S02]  /*8be0*/  SEL R0, RZ, 0x1, P1 ;  /* 0x00000001ff007807 */ /* 0x004fe40000800000 */
[----:B------:R-:W-:Y:S02]  /*8bf0*/  LOP3.LUT R95, R95, R2, RZ, 0x3c, !PT ;  /* 0x000000025f5f7212 */ /* 0x000fe400078e3cff */
[----:B------:R-:W-:Y:S02]  /*8c00*/  LOP3.LUT R96, R96, R0, RZ, 0x3c, !PT ;  /* 0x0000000060607212 */ /* 0x000fe400078e3cff */
[----:B------:R-:W-:Y:S02]  /*8c10*/  @P2 R2UR UR36, R94 ;  /* 0x000000005e2422ca */ /* 0x000fe400000e0000 */
[----:B------:R-:W-:Y:S02]  /*8c20*/  SEL R105, R105, RZ, P0 ;  /* 0x000000ff69697207 */ /* 0x000fe40000000000 */
[----:B------:R-:W-:Y:S01]  /*8c30*/  SEL R45, R45, RZ, P1 ;  /* 0x000000ff2d2d7207 */ /* 0x000fe20000800000 */
[----:B------:R-:W-:Y:S10]  /*8c40*/  @P2 BRA `(.L_x_128) ;  /* 0xffffffc000502947 */ /* 0x000ff4000383ffff */
[----:B------:R-:W-:-:S09]  /*8c50*/  UISETP.NE.AND UP0, UPT, UR50, URZ, UPT ;  /* 0x000000ff3200728c */ /* 0x000fd2000bf05270 */
[----:B------:R-:W-:Y:S05]  /*8c60*/  BRA.U !UP0, `(.L_x_129) ;  /* 0x0000000108487547 */ /* 0x000fea000b800000 */
[----:B------:R-:W2:Y:S02]  /*8c70*/  LDCU.64 UR4, c[0x0][0x890] ;  /* 0x00011200ff0477ac */ /* 0x000ea40008000a00 */
[----:B--2---:R-:W-:-:S04]  /*8c80*/  UISETP.NE.U32.AND UP0, UPT, UR4, URZ, UPT ;  /* 0x000000ff0400728c */ /* 0x004fc8000bf05070 */
[----:B------:R-:W-:-:S09]  /*8c90*/  UISETP.NE.AND.EX UP0, UPT, UR5, URZ, UPT, UP0 ;  /* 0x000000ff0500728c */ /* 0x000fd2000bf05300 */
[----:B------:R-:W-:Y:S05]  /*8ca0*/  BRA.U UP0, `(.L_x_130) ;  /* 0x00000001000c7547 */ /* 0x000fea000b800000 */
[----:B------:R-:W-:-:S13]  /*8cb0*/  FSETP.NEU.AND P0, PT, R49, RZ, PT ;  /* 0x000000ff3100720b */ /* 0x000fda0003f0d000 */
[----:B------:R-:W-:Y:S05]  /*8cc0*/  @!P0 EXIT ;  /* 0x000000000000894d */ /* 0x000fea0003800000 */
[----:B------:R-:W-:Y:S05]  /*8cd0*/  BRA `(.L_x_129) ;  /* 0x00000000002c7947 */ /* 0x000fea0003800000 */
.L_x_130:
[----:B------:R-:W-:Y:S01]  /*8ce0*/  ISETP.NE.AND P0, PT, R104, RZ, PT ;  /* 0x000000ff6800720c */ /* 0x000fe20003f05270 */
[----:B------:R-:W-:-:S12]  /*8cf0*/  BSSY.RECONVERGENT B0, `(.L_x_129) ;  /* 0x0000009000007945 */ /* 0x000fd80003800200 */
[----:B------:R-:W-:Y:S05]  /*8d00*/  @P0 BRA `(.L_x_131) ;  /* 0x0000000000140947 */ /* 0x000fea0003800000 */
[----:B------:R-:W2:Y:S02]  /*8d10*/  LDCU.64 UR4, c[0x0][0x888] ;  /* 0x00011100ff0477ac */ /* 0x000ea40008000a00 */
[----:B--2---:R-:W-:-:S04]  /*8d20*/  ISETP.NE.U32.AND P0, PT, RZ, UR4, PT ;  /* 0x00000004ff007c0c */ /* 0x004fc8000bf05070 */
[----:B------:R-:W-:-:S13]  /*8d30*/  ISETP.NE.AND.EX P0, PT, RZ, UR5, PT, P0 ;  /* 0x00000005ff007c0c */ /* 0x000fda000bf05300 */
[----:B------:R-:W-:Y:S05]  /*8d40*/  @!P0 EXIT ;  /* 0x000000000000894d */ /* 0x000fea0003800000 */
[----:B------:R-:W-:Y:S05]  /*8d50*/  BRA `(.L_x_132) ;  /* 0x0000000000087947 */ /* 0x000fea0003800000 */
.L_x_131:
[----:B------:R-:W-:-:S13]  /*8d60*/  FSETP.NEU.AND P0, PT, R49, RZ, PT ;  /* 0x000000ff3100720b */ /* 0x000fda0003f0d000 */
[----:B------:R-:W-:Y:S05]  /*8d70*/  @!P0 EXIT ;  /* 0x000000000000894d */ /* 0x000fea0003800000 */
.L_x_132:
[----:B------:R-:W-:Y:S05]  /*8d80*/  BSYNC.RECONVERGENT B0 ;  /* 0x0000000000007941 */ /* 0x000fea0003800200 */
.L_x_129:
[----:B------:R-:W-:Y:S01]  /*8d90*/  ULEA UR4, UR51, UR48, 0x3 ;  /* 0x0000003033047291 */ /* 0x000fe2000f8e18ff */
[----:B------:R-:W-:-:S04]  /*8da0*/  DEPBAR.LE SB0, 0x0 ;  /* 0x000080000000791a */ /* 0x000fc80000000000 */
[----:B------:R-:W-:-:S04]  /*8db0*/  UIADD3 UR4, UPT, UPT, UR4, 0x80, URZ ;  /* 0x0000008004047890 */ /* 0x000fc8000fffe0ff */
[----:B------:R-:W-:-:S09]  /*8dc0*/  UPRMT UR4, UR37, 0x654, UR4 ;  /* 0x0000065425047896 */ /* 0x000fd20008000004 */
[----:B------:R-:W-:Y:S01]  /*8dd0*/  SYNCS.ARRIVE.TRANS64.RED.A1T0 RZ, [UR4], RZ ;  /* 0x000000ffffff79a7 */ /* 0x000fe20008100404 */
[----:B------:R-:W-:Y:S05]  /*8de0*/  EXIT ;  /* 0x000000000000794d */ /* 0x000fea0003800000 */
.L_x_19:
[----:B--2---:R2:W1:Y:S02]  /*8df0*/  SYNCS.PHASECHK.TRANS64.TRYWAIT P0, [R2+URZ+0x120], R3 ;  /* 0x00012003020075a7 */ /* 0x00446400080011ff */
[----:B-1----:R-:W-:Y:S05]  /*8e00*/  @!P0 NANOSLEEP.SYNCS 0x989680 ;  /* 0x009896800000895d */ /* 0x002fea0003900000 */
[----:B------:R-:W1:Y:S02]  /*8e10*/  @!P0 SYNCS.PHASECHK.TRANS64 P0, [R2+URZ+0x120], R3 ;  /* 0x00012003020085a7 */ /* 0x000e6400080010ff */
[----:B-1----:R-:W-:Y:S05]  /*8e20*/  @!P0 BRA `(.L_x_19) ;  /* 0xfffffffc00f08947 */ /* 0x002fea000383ffff */
[----:B------:R-:W-:Y:S05]  /*8e30*/  BRA `(.L_x_133) ;  /* 0xffffff8400f87947 */ /* 0x000fea000383ffff */
.L_x_22:
[----:B-1----:R-:W-:-:S07]  /*8e40*/  MOV R2, UR33 ;  /* 0x0000002100027c02 */ /* 0x002fce0008000f00 */
.L_x_134:
[----:B-1----:R1:W2:Y:S02]  /*8e50*/  SYNCS.PHASECHK.TRANS64.TRYWAIT P0, [R2+URZ+0x30], R4 ;  /* 0x00003004020075a7 */ /* 0x0022a400080011ff */
[----:B--2---:R-:W-:Y:S05]  /*8e60*/  @!P0 NANOSLEEP.SYNCS 0x989680 ;  /* 0x009896800000895d */ /* 0x004fea0003900000 */
[----:B------:R-:W2:Y:S02]  /*8e70*/  @!P0 SYNCS.PHASECHK.TRANS64 P0, [R2+URZ+0x30], R4 ;  /* 0x00003004020085a7 */ /* 0x000ea400080010ff */
[----:B--2---:R-:W-:Y:S05]  /*8e80*/  @!P0 BRA `(.L_x_134) ;  /* 0xfffffffc00f08947 */ /* 0x004fea000383ffff */
[----:B------:R-:W-:Y:S05]  /*8e90*/  BRA `(.L_x_21) ;  /* 0xffffff8800487947 */ /* 0x000fea000383ffff */
.L_x_28:
[----:B-1----:R-:W-:-:S07]  /*8ea0*/  MOV R2, UR17 ;  /* 0x0000001100027c02 */ /* 0x002fce0008000f00 */
.L_x_135:
[----:B-1----:R1:W2:Y:S02]  /*8eb0*/  SYNCS.PHASECHK.TRANS64.TRYWAIT P0, [R2+URZ+0x30], R4 ;  /* 0x00003004020075a7 */ /* 0x0022a400080011ff */
[----:B--2---:R-:W-:Y:S05]  /*8ec0*/  @!P0 NANOSLEEP.SYNCS 0x989680 ;  /* 0x009896800000895d */ /* 0x004fea0003900000 */
[----:B------:R-:W2:Y:S02]  /*8ed0*/  @!P0 SYNCS.PHASECHK.TRANS64 P0, [R2+URZ+0x30], R4 ;  /* 0x00003004020085a7 */ /* 0x000ea400080010ff */
[----:B--2---:R-:W-:Y:S05]  /*8ee0*/  @!P0 BRA `(.L_x_135) ;  /* 0xfffffffc00f08947 */ /* 0x004fea000383ffff */
[----:B------:R-:W-:Y:S05]  /*8ef0*/  BRA `(.L_x_27) ;  /* 0xffffff8800ec7947 */ /* 0x000fea000383ffff */
.L_x_32:
[----:B-1----:R1:W2:Y:S02]  /*8f00*/  SYNCS.PHASECHK.TRANS64.TRYWAIT P0, [R2+URZ+0xb0], R3 ;  /* 0x0000b003020075a7 */ /* 0x0022a400080011ff */
[----:B--2---:R-:W-:Y:S05]  /*8f10*/  @!P0 NANOSLEEP.SYNCS 0x989680 ;  /* 0x009896800000895d */ /* 0x004fea0003900000 */
[----:B------:R-:W2:Y:S02]  /*8f20*/  @!P0 SYNCS.PHASECHK.TRANS64 P0, [R2+URZ+0xb0], R3 ;  /* 0x0000b003020085a7 */ /* 0x000ea400080010ff */
[----:B--2---:R-:W-:Y:S05]  /*8f30*/  @!P0 BRA `(.L_x_32) ;  /* 0xfffffffc00f08947 */ /* 0x004fea000383ffff */
[----:B------:R-:W-:Y:S05]  /*8f40*/  BRA `(.L_x_136) ;  /* 0xffffff8c00787947 */ /* 0x000fea000383ffff */
.L_x_36:
[----:B----4-:R-:W-:-:S07]  /*8f50*/  MOV R0, UR5 ;  /* 0x0000000500007c02 */ /* 0x010fce0008000f00 */
.L_x_137:
[----:B-1----:R1:W2:Y:S02]  /*8f60*/  SYNCS.PHASECHK.TRANS64.TRYWAIT P0, [R0+URZ], R2 ;  /* 0x00000002000075a7 */ /* 0x0022a400080011ff */
[----:B--2---:R-:W-:Y:S05]  /*8f70*/  @!P0 NANOSLEEP.SYNCS 0x989680 ;  /* 0x009896800000895d */ /* 0x004fea0003900000 */
[----:B------:R-:W2:Y:S02]  /*8f80*/  @!P0 SYNCS.PHASECHK.TRANS64 P0, [R0+URZ], R2 ;  /* 0x00000002000085a7 */ /* 0x000ea400080010ff */
[----:B--2---:R-:W-:Y:S05]  /*8f90*/  @!P0 BRA `(.L_x_137) ;  /* 0xfffffffc00f08947 */ /* 0x004fea000383ffff */
[----:B------:R-:W-:Y:S05]  /*8fa0*/  BRA `(.L_x_138) ;  /* 0xffffff9000e87947 */ /* 0x000fea000383ffff */
.L_x_37:
[----:B----4-:R-:W-:-:S07]  /*8fb0*/  MOV R0, UR5 ;  /* 0x0000000500007c02 */ /* 0x010fce0008000f00 */
.L_x_139:
[----:B-1----:R1:W2:Y:S02]  /*8fc0*/  SYNCS.PHASECHK.TRANS64.TRYWAIT P0, [R0+URZ], R3 ;  /* 0x00000003000075a7 */ /* 0x0022a400080011ff */
[----:B--2---:R-:W-:Y:S05]  /*8fd0*/  @!P0 NANOSLEEP.SYNCS 0x989680 ;  /* 0x009896800000895d */ /* 0x004fea0003900000 */
[----:B------:R-:W2:Y:S02]  /*8fe0*/  @!P0 SYNCS.PHASECHK.TRANS64 P0, [R0+URZ], R3 ;  /* 0x00000003000085a7 */ /* 0x000ea400080010ff */
[----:B--2---:R-:W-:Y:S05]  /*8ff0*/  @!P0 BRA `(.L_x_139) ;  /* 0xfffffffc00f08947 */ /* 0x004fea000383ffff */
[----:B------:R-:W-:Y:S05]  /*9000*/  BRA `(.L_x_140) ;  /* 0xffffff9000f47947 */ /* 0x000fea000383ffff */
.L_x_38:
[----:B----4-:R-:W-:-:S07]  /*9010*/  MOV R0, UR5 ;  /* 0x0000000500007c02 */ /* 0x010fce0008000f00 */
.L_x_141:
[----:B-1----:R1:W2:Y:S02]  /*9020*/  SYNCS.PHASECHK.TRANS64.TRYWAIT P0, [R0+URZ], R3 ;  /* 0x00000003000075a7 */ /* 0x0022a400080011ff */
[----:B--2---:R-:W-:Y:S05]  /*9030*/  @!P0 NANOSLEEP.SYNCS 0x989680 ;  /* 0x009896800000895d */ /* 0x004fea0003900000 */
[----:B------:R-:W2:Y:S02]  /*9040*/  @!P0 SYNCS.PHASECHK.TRANS64 P0, [R0+URZ], R3 ;  /* 0x00000003000085a7 */ /* 0x000ea400080010ff */
[----:B--2---:R-:W-:Y:S05]  /*9050*/  @!P0 BRA `(.L_x_141) ;  /* 0xfffffffc00f08947 */ /* 0x004fea000383ffff */
[----:B------:R-:W-:Y:S05]  /*9060*/  BRA `(.L_x_142) ;  /* 0xffffff9400007947 */ /* 0x000fea000383ffff */
.L_x_39:
[----:B----4-:R-:W-:-:S07]  /*9070*/  MOV R0, UR5 ;  /* 0x0000000500007c02 */ /* 0x010fce0008000f00 */
.L_x_143:
[----:B-1----:R1:W2:Y:S02]  /*9080*/  SYNCS.PHASECHK.TRANS64.TRYWAIT P0, [R0+URZ], R3 ;  /* 0x00000003000075a7 */ /* 0x0022a400080011ff */
[----:B--2---:R-:W-:Y:S05]  /*9090*/  @!P0 NANOSLEEP.SYNCS 0x989680 ;  /* 0x009896800000895d */ /* 0x004fea0003900000 */
[----:B------:R-:W2:Y:S02]  /*90a0*/  @!P0 SYNCS.PHASECHK.TRANS64 P0, [R0+URZ], R3 ;  /* 0x00000003000085a7 */ /* 0x000ea400080010ff */
[----:B--2---:R-:W-:Y:S05]  /*90b0*/  @!P0 BRA `(.L_x_143) ;  /* 0xfffffffc00f08947 */ /* 0x004fea000383ffff */
[----:B------:R-:W-:Y:S05]  /*90c0*/  BRA `(.L_x_144) ;  /* 0xffffff94000c7947 */ /* 0x000fea000383ffff */
.L_x_40:
[----:B----4-:R-:W-:-:S07]  /*90d0*/  MOV R0, UR5 ;  /* 0x0000000500007c02 */ /* 0x010fce0008000f00 */
.L_x_145:
[----:B-1----:R1:W2:Y:S02]  /*90e0*/  SYNCS.PHASECHK.TRANS64.TRYWAIT P0, [R0+URZ], R3 ;  /* 0x00000003000075a7 */ /* 0x0022a400080011ff */
[----:B--2---:R-:W-:Y:S05]  /*90f0*/  @!P0 NANOSLEEP.SYNCS 0x989680 ;  /* 0x009896800000895d */ /* 0x004fea0003900000 */
[----:B------:R-:W2:Y:S02]  /*9100*/  @!P0 SYNCS.PHASECHK.TRANS64 P0, [R0+URZ], R3 ;  /* 0x00000003000085a7 */ /* 0x000ea400080010ff */
[----:B--2---:R-:W-:Y:S05]  /*9110*/  @!P0 BRA `(.L_x_145) ;  /* 0xfffffffc00f08947 */ /* 0x004fea000383ffff */
[----:B------:R-:W-:Y:S05]  /*9120*/  BRA `(.L_x_146) ;  /* 0xffffff9400187947 */ /* 0x000fea000383ffff */
.L_x_43:
[----:B-1----:R1:W2:Y:S02]  /*9130*/  SYNCS.PHASECHK.TRANS64.TRYWAIT P0, [R0+URZ+0x110], R4 ;  /* 0x00011004000075a7 */ /* 0x0022a400080011ff */
[----:B--2---:R-:W-:Y:S05]  /*9140*/  @!P0 NANOSLEEP.SYNCS 0x989680 ;  /* 0x009896800000895d */ /* 0x004fea0003900000 */
[----:B------:R-:W2:Y:S02]  /*9150*/  @!P0 SYNCS.PHASECHK.TRANS64 P0, [R0+URZ+0x110], R4 ;  /* 0x00011004000085a7 */ /* 0x000ea400080010ff */
[----:B--2---:R-:W-:Y:S05]  /*9160*/  @!P0 BRA `(.L_x_43) ;  /* 0xfffffffc00f08947 */ /* 0x004fea000383ffff */
[----:B------:R-:W-:Y:S05]  /*9170*/  BRA `(.L_x_147) ;  /* 0xffffff9400747947 */ /* 0x000fea000383ffff */
.L_x_44:
[----:B------:R-:W-:-:S07]  /*9180*/  MOV R0, UR5 ;  /* 0x0000000500007c02 */ /* 0x000fce0008000f00 */
.L_x_148:
[----:B-1----:R1:W2:Y:S02]  /*9190*/  SYNCS.PHASECHK.TRANS64.TRYWAIT P0, [R0+URZ+0xc0], R5 ;  /* 0x0000c005000075a7 */ /* 0x0022a400080011ff */
[----:B--2---:R-:W-:Y:S05]  /*91a0*/  @!P0 NANOSLEEP.SYNCS 0x989680 ;  /* 0x009896800000895d */ /* 0x004fea0003900000 */
[----:B------:R-:W2:Y:S02]  /*91b0*/  @!P0 SYNCS.PHASECHK.TRANS64 P0, [R0+URZ+0xc0], R5 ;  /* 0x0000c005000085a7 */ /* 0x000ea400080010ff */
[----:B--2---:R-:W-:Y:S05]  /*91c0*/  @!P0 BRA `(.L_x_148) ;  /* 0xfffffffc00f08947 */ /* 0x004fea000383ffff */
[----:B------:R-:W-:Y:S05]  /*91d0*/  BRA `(.L_x_149) ;  /* 0xffffff9400847947 */ /* 0x000fea000383ffff */
.L_x_45:
[----:B-1----:R1:W2:Y:S02]  /*91e0*/  SYNCS.PHASECHK.TRANS64.TRYWAIT P1, [R0+URZ+0xb0], R4 ;  /* 0x0000b004000075a7 */ /* 0x0022a400080211ff */
[----:B--2---:R-:W-:Y:S05]  /*91f0*/  @!P1 NANOSLEEP.SYNCS 0x989680 ;  /* 0x009896800000995d */ /* 0x004fea0003900000 */
[----:B------:R-:W2:Y:S02]  /*9200*/  @!P1 SYNCS.PHASECHK.TRANS64 P1, [R0+URZ+0xb0], R4 ;  /* 0x0000b004000095a7 */ /* 0x000ea400080210ff */
[----:B--2---:R-:W-:Y:S05]  /*9210*/  @!P1 BRA `(.L_x_45) ;  /* 0xfffffffc00f09947 */ /* 0x004fea000383ffff */
[----:B------:R-:W-:Y:S05]  /*9220*/  BRA `(.L_x_150) ;  /* 0xffffff9400b47947 */ /* 0x000fea000383ffff */
.L_x_48:
[----:B------:R-:W-:-:S07]  /*9230*/  MOV R0, UR5 ;  /* 0x0000000500007c02 */ /* 0x000fce0008000f00 */
.L_x_151:
[----:B-1----:R1:W2:Y:S02]  /*9240*/  SYNCS.PHASECHK.TRANS64.TRYWAIT P0, [R0+URZ+0xc0], R2 ;  /* 0x0000c002000075a7 */ /* 0x0022a400080011ff */
[----:B--2---:R-:W-:Y:S05]  /*9250*/  @!P0 NANOSLEEP.SYNCS 0x989680 ;  /* 0x009896800000895d */ /* 0x004fea0003900000 */
[----:B------:R-:W2:Y:S02]  /*9260*/  @!P0 SYNCS.PHASECHK.TRANS64 P0, [R0+URZ+0xc0], R2 ;  /* 0x0000c002000085a7 */ /* 0x000ea400080010ff */
[----:B--2---:R-:W-:Y:S05]  /*9270*/  @!P0 BRA `(.L_x_151) ;  /* 0xfffffffc00f08947 */ /* 0x004fea000383ffff */
[----:B------:R-:W-:Y:S05]  /*9280*/  BRA `(.L_x_47) ;  /* 0xffffff9800087947 */ /* 0x000fea000383ffff */
.L_x_55:
[----:B-1----:R1:W2:Y:S02]  /*9290*/  SYNCS.PHASECHK.TRANS64.TRYWAIT P1, [R0+URZ+0xb0], R2 ;  /* 0x0000b002000075a7 */ /* 0x0022a400080211ff */
[----:B--2---:R-:W-:Y:S05]  /*92a0*/  @!P1 NANOSLEEP.SYNCS 0x989680 ;  /* 0x009896800000995d */ /* 0x004fea0003900000 */
[----:B------:R-:W2:Y:S02]  /*92b0*/  @!P1 SYNCS.PHASECHK.TRANS64 P1, [R0+URZ+0xb0], R2 ;  /* 0x0000b002000095a7 */ /* 0x000ea400080210ff */
[----:B--2---:R-:W-:Y:S05]  /*92c0*/  @!P1 BRA `(.L_x_55) ;  /* 0xfffffffc00f09947 */ /* 0x004fea000383ffff */
[----:B------:R-:W-:Y:S05]  /*92d0*/  BRA `(.L_x_152) ;  /* 0xffffff9c00787947 */ /* 0x000fea000383ffff */
.L_x_56:
[----:B------:R-:W-:-:S07]  /*92e0*/  MOV R2, UR7 ;  /* 0x0000000700027c02 */ /* 0x000fce0008000f00 */
.L_x_153:
[----:B-1----:R1:W2:Y:S02]  /*92f0*/  SYNCS.PHASECHK.TRANS64.TRYWAIT P0, [R2+URZ+0xf0], R0 ;  /* 0x0000f000020075a7 */ /* 0x0022a400080011ff */
[----:B--2---:R-:W-:Y:S05]  /*9300*/  @!P0 NANOSLEEP.SYNCS 0x989680 ;  /* 0x009896800000895d */ /* 0x004fea0003900000 */
[----:B------:R-:W2:Y:S02]  /*9310*/  @!P0 SYNCS.PHASECHK.TRANS64 P0, [R2+URZ+0xf0], R0 ;  /* 0x0000f000020085a7 */ /* 0x000ea400080010ff */
[----:B--2---:R-:W-:Y:S05]  /*9320*/  @!P0 BRA `(.L_x_153) ;  /* 0xfffffffc00f08947 */ /* 0x004fea000383ffff */
[----:B------:R-:W-:Y:S05]  /*9330*/  BRA `(.L_x_154) ;  /* 0xffffff9c00b07947 */ /* 0x000fea000383ffff */
.L_x_59:
[----:B------:R-:W-:Y:S07]  /*9340*/  MOV R0, UR6 ;  /* 0x0000000600007c02 */ /* 0x000fee0008000f00 */
.L_x_155:
[----:B-1----:R1:W2:Y:S02]  /*9350*/  SYNCS.PHASECHK.TRANS64.TRYWAIT P0, [R0+URZ], R2 ;  /* 0x00000002000075a7 */ /* 0x0022a400080011ff */
[----:B--2---:R-:W-:Y:S05]  /*9360*/  @!P0 NANOSLEEP.SYNCS 0x989680 ;  /* 0x009896800000895d */ /* 0x004fea0003900000 */
[----:B------:R-:W2:Y:S02]  /*9370*/  @!P0 SYNCS.PHASECHK.TRANS64 P0, [R0+URZ], R2 ;  /* 0x00000002000085a7 */ /* 0x000ea400080010ff */
[----:B--2---:R-:W-:Y:S05]  /*9380*/  @!P0 BRA `(.L_x_155) ;  /* 0xfffffffc00f08947 */ /* 0x004fea000383ffff */
[----:B------:R-:W-:Y:S05]  /*9390*/  BRA `(.L_x_58) ;  /* 0xffffff9c00cc7947 */ /* 0x000fea000383ffff */
.L_x_62:
[----:B------:R-:W-:-:S07]  /*93a0*/  MOV R0, UR6 ;  /* 0x0000000600007c02 */ /* 0x000fce0008000f00 */
.L_x_156:
[----:B--2---:R2:W4:Y:S02]  /*93b0*/  SYNCS.PHASECHK.TRANS64.TRYWAIT P0, [R0+URZ], R2 ;  /* 0x00000002000075a7 */ /* 0x00452400080011ff */
[----:B----4-:R-:W-:Y:S05]  /*93c0*/  @!P0 NANOSLEEP.SYNCS 0x989680 ;  /* 0x009896800000895d */ /* 0x010fea0003900000 */
[----:B------:R-:W4:Y:S02]  /*93d0*/  @!P0 SYNCS.PHASECHK.TRANS64 P0, [R0+URZ], R2 ;  /* 0x00000002000085a7 */ /* 0x000f2400080010ff */
[----:B----4-:R-:W-:Y:S05]  /*93e0*/  @!P0 BRA `(.L_x_156) ;  /* 0xfffffffc00f08947 */ /* 0x010fea000383ffff */
[----:B------:R-:W-:Y:S05]  /*93f0*/  BRA `(.L_x_157) ;  /* 0xffffffa000a87947 */ /* 0x000fea000383ffff */
.L_x_63:
[----:B------:R-:W-:-:S07]  /*9400*/  MOV R0, UR6 ;  /* 0x0000000600007c02 */ /* 0x000fce0008000f00 */
.L_x_158:
[----:B-1----:R1:W2:Y:S02]  /*9410*/  SYNCS.PHASECHK.TRANS64.TRYWAIT P0, [R0+URZ], R3 ;  /* 0x00000003000075a7 */ /* 0x0022a400080011ff */
[----:B--2---:R-:W-:Y:S05]  /*9420*/  @!P0 NANOSLEEP.SYNCS 0x989680 ;  /* 0x009896800000895d */ /* 0x004fea0003900000 */
[----:B------:R-:W2:Y:S02]  /*9430*/  @!P0 SYNCS.PHASECHK.TRANS64 P0, [R0+URZ], R3 ;  /* 0x00000003000085a7 */ /* 0x000ea400080010ff */
[----:B--2---:R-:W-:Y:S05]  /*9440*/  @!P0 BRA `(.L_x_158) ;  /* 0xfffffffc00f08947 */ /* 0x004fea000383ffff */
[----:B------:R-:W-:Y:S05]  /*9450*/  BRA `(.L_x_159) ;  /* 0xffffffa000b47947 */ /* 0x000fea000383ffff */
.L_x_64:
[----:B------:R-:W-:-:S07]  /*9460*/  MOV R0, UR6 ;  /* 0x0000000600007c02 */ /* 0x000fce0008000f00 */
.L_x_160:
[----:B-1----:R1:W2:Y:S02]  /*9470*/  SYNCS.PHASECHK.TRANS64.TRYWAIT P0, [R0+URZ], R3 ;  /* 0x00000003000075a7 */ /* 0x0022a400080011ff */
[----:B--2---:R-:W-:Y:S05]  /*9480*/  @!P0 NANOSLEEP.SYNCS 0x989680 ;  /* 0x009896800000895d */ /* 0x004fea0003900000 */
[----:B------:R-:W2:Y:S02]  /*9490*/  @!P0 SYNCS.PHASECHK.TRANS64 P0, [R0+URZ], R3 ;  /* 0x00000003000085a7 */ /* 0x000ea400080010ff */
[----:B--2---:R-:W-:Y:S05]  /*94a0*/  @!P0 BRA `(.L_x_160) ;  /* 0xfffffffc00f08947 */ /* 0x004fea000383ffff */
[----:B------:R-:W-:Y:S05]  /*94b0*/  BRA `(.L_x_161) ;  /* 0xffffffa000c07947 */ /* 0x000fea000383ffff */
.L_x_65:
[----:B-1----:R-:W-:-:S07]  /*94c0*/  MOV R0, UR7 ;  /* 0x0000000700007c02 */ /* 0x002fce0008000f00 */
.L_x_162:
[----:B-1----:R1:W2:Y:S02]  /*94d0*/  SYNCS.PHASECHK.TRANS64.TRYWAIT P0, [R0+URZ], R2 ;  /* 0x00000002000075a7 */ /* 0x0022a400080011ff */
[----:B--2---:R-:W-:Y:S05]  /*94e0*/  @!P0 NANOSLEEP.SYNCS 0x989680 ;  /* 0x009896800000895d */ /* 0x004fea0003900000 */
[----:B------:R-:W2:Y:S02]  /*94f0*/  @!P0 SYNCS.PHASECHK.TRANS64 P0, [R0+URZ], R2 ;  /* 0x00000002000085a7 */ /* 0x000ea400080010ff */
[----:B--2---:R-:W-:Y:S05]  /*9500*/  @!P0 BRA `(.L_x_162) ;  /* 0xfffffffc00f08947 */ /* 0x004fea000383ffff */
[----:B------:R-:W-:Y:S05]  /*9510*/  BRA `(.L_x_163) ;  /* 0xffffffa000cc7947 */ /* 0x000fea000383ffff */
.L_x_70:
[----:B--2---:R2:W3:Y:S02]  /*9520*/  SYNCS.PHASECHK.TRANS64.TRYWAIT P0, [R0+URZ+0xb0], R2 ;  /* 0x0000b002000075a7 */ /* 0x0044e400080011ff */
[----:B---3--:R-:W-:Y:S05]  /*9530*/  @!P0 NANOSLEEP.SYNCS 0x989680 ;  /* 0x009896800000895d */ /* 0x008fea0003900000 */
[----:B------:R-:W3:Y:S02]  /*9540*/  @!P0 SYNCS.PHASECHK.TRANS64 P0, [R0+URZ+0xb0], R2 ;  /* 0x0000b002000085a7 */ /* 0x000ee400080010ff */
[----:B---3--:R-:W-:Y:S05]  /*9550*/  @!P0 BRA `(.L_x_70) ;  /* 0xfffffffc00f08947 */ /* 0x008fea000383ffff */
[----:B------:R-:W-:Y:S05]  /*9560*/  BRA `(.L_x_164) ;  /* 0xffffffa400d87947 */ /* 0x000fea000383ffff */
.L_x_73:
[----:B------:R-:W-:Y:S07]  /*9570*/  MOV R0, UR7 ;  /* 0x0000000700007c02 */ /* 0x000fee0008000f00 */
.L_x_165:
[----:B--2---:R2:W3:Y:S02]  /*9580*/  SYNCS.PHASECHK.TRANS64.TRYWAIT P0, [R0+URZ+0xa8], R2 ;  /* 0x0000a802000075a7 */ /* 0x0044e400080011ff */
[----:B---3--:R-:W-:Y:S05]  /*9590*/  @!P0 NANOSLEEP.SYNCS 0x989680 ;  /* 0x009896800000895d */ /* 0x008fea0003900000 */
[----:B------:R-:W3:Y:S02]  /*95a0*/  @!P0 SYNCS.PHASECHK.TRANS64 P0, [R0+URZ+0xa8], R2 ;  /* 0x0000a802000085a7 */ /* 0x000ee400080010ff */
[----:B---3--:R-:W-:Y:S05]  /*95b0*/  @!P0 BRA `(.L_x_165) ;  /* 0xfffffffc00f08947 */ /* 0x008fea000383ffff */
[----:B------:R-:W-:Y:S05]  /*95c0*/  BRA `(.L_x_72) ;  /* 0xffffffa800b87947 */ /* 0x000fea000383ffff */
.L_x_76:
[----:B------:R-:W-:Y:S07]  /*95d0*/  MOV R0, UR7 ;  /* 0x0000000700007c02 */ /* 0x000fee0008000f00 */
.L_x_166:
[----:B-1----:R1:W2:Y:S02]  /*95e0*/  SYNCS.PHASECHK.TRANS64.TRYWAIT P0, [R0+URZ+0x80], R14 ;  /* 0x0000800e000075a7 */ /* 0x0022a400080011ff */
[----:B--2---:R-:W-:Y:S05]  /*95f0*/  @!P0 NANOSLEEP.SYNCS 0x989680 ;  /* 0x009896800000895d */ /* 0x004fea0003900000 */
[----:B------:R-:W2:Y:S02]  /*9600*/  @!P0 SYNCS.PHASECHK.TRANS64 P0, [R0+URZ+0x80], R14 ;  /* 0x0000800e000085a7 */ /* 0x000ea400080010ff */
[----:B--2---:R-:W-:Y:S05]  /*9610*/  @!P0 BRA `(.L_x_166) ;  /* 0xfffffffc00f08947 */ /* 0x004fea000383ffff */
[----:B------:R-:W-:Y:S05]  /*9620*/  BRA `(.L_x_167) ;  /* 0xffffffac00307947 */ /* 0x000fea000383ffff */
.L_x_77:
[----:B------:R-:W-:Y:S07]  /*9630*/  MOV R0, UR7 ;  /* 0x0000000700007c02 */ /* 0x000fee0008000f00 */
.L_x_168:
[----:B-1----:R1:W2:Y:S02]  /*9640*/  SYNCS.PHASECHK.TRANS64.TRYWAIT P0, [R0+URZ+0x88], R14 ;  /* 0x0000880e000075a7 */ /* 0x0022a400080011ff */
[----:B--2---:R-:W-:Y:S05]  /*9650*/  @!P0 NANOSLEEP.SYNCS 0x989680 ;  /* 0x009896800000895d */ /* 0x004fea0003900000 */
[----:B------:R-:W2:Y:S02]  /*9660*/  @!P0 SYNCS.PHASECHK.TRANS64 P0, [R0+URZ+0x88], R14 ;  /* 0x0000880e000085a7 */ /* 0x000ea400080010ff */
[----:B--2---:R-:W-:Y:S05]  /*9670*/  @!P0 BRA `(.L_x_168) ;  /* 0xfffffffc00f08947 */ /* 0x004fea000383ffff */
[----:B------:R-:W-:Y:S05]  /*9680*/  BRA `(.L_x_169) ;  /* 0xffffffac00687947 */ /* 0x000fea000383ffff */
.L_x_78:
[----:B------:R-:W-:Y:S07]  /*9690*/  MOV R0, UR7 ;  /* 0x0000000700007c02 */ /* 0x000fee0008000f00 */
.L_x_170:
[----:B-1----:R1:W2:Y:S02]  /*96a0*/  SYNCS.PHASECHK.TRANS64.TRYWAIT P0, [R0+URZ+0x90], R14 ;  /* 0x0000900e000075a7 */ /* 0x0022a400080011ff */
[----:B--2---:R-:W-:Y:S05]  /*96b0*/  @!P0 NANOSLEEP.SYNCS 0x989680 ;  /* 0x009896800000895d */ /* 0x004fea0003900000 */
[----:B------:R-:W2:Y:S02]  /*96c0*/  @!P0 SYNCS.PHASECHK.TRANS64 P0, [R0+URZ+0x90], R14 ;  /* 0x0000900e000085a7 */ /* 0x000ea400080010ff */
[----:B--2---:R-:W-:Y:S05]  /*96d0*/  @!P0 BRA `(.L_x_170) ;  /* 0xfffffffc00f08947 */ /* 0x004fea000383ffff */
[----:B------:R-:W-:Y:S05]  /*96e0*/  BRA `(.L_x_171) ;  /* 0xffffffac00ac7947 */ /* 0x000fea000383ffff */
.L_x_79:
[----:B------:R-:W-:Y:S07]  /*96f0*/  MOV R0, UR7 ;  /* 0x0000000700007c02 */ /* 0x000fee0008000f00 */
.L_x_172:
[----:B-1----:R1:W2:Y:S02]  /*9700*/  SYNCS.PHASECHK.TRANS64.TRYWAIT P0, [R0+URZ+0x98], R14 ;  /* 0x0000980e000075a7 */ /* 0x0022a400080011ff */
[----:B--2---:R-:W-:Y:S05]  /*9710*/  @!P0 NANOSLEEP.SYNCS 0x989680 ;  /* 0x009896800000895d */ /* 0x004fea0003900000 */
[----:B------:R-:W2:Y:S02]  /*9720*/  @!P0 SYNCS.PHASECHK.TRANS64 P0, [R0+URZ+0x98], R14 ;  /* 0x0000980e000085a7 */ /* 0x000ea400080010ff */
[----:B--2---:R-:W-:Y:S05]  /*9730*/  @!P0 BRA `(.L_x_172) ;  /* 0xfffffffc00f08947 */ /* 0x004fea000383ffff */
[----:B------:R-:W-:Y:S05]  /*9740*/  BRA `(.L_x_173) ;  /* 0xffffffb000307947 */ /* 0x000fea000383ffff */
.L_x_81:
[----:B------:R-:W-:-:S07]  /*9750*/  MOV R0, UR7 ;  /* 0x0000000700007c02 */ /* 0x000fce0008000f00 */
.L_x_174:
[----:B-1----:R1:W3:Y:S02]  /*9760*/  SYNCS.PHASECHK.TRANS64.TRYWAIT P0, [R0+URZ+0x80], R2 ;  /* 0x00008002000075a7 */ /* 0x0022e400080011ff */
[----:B---3--:R-:W-:Y:S05]  /*9770*/  @!P0 NANOSLEEP.SYNCS 0x989680 ;  /* 0x009896800000895d */ /* 0x008fea0003900000 */
[----:B------:R-:W3:Y:S02]  /*9780*/  @!P0 SYNCS.PHASECHK.TRANS64 P0, [R0+URZ+0x80], R2 ;  /* 0x00008002000085a7 */ /* 0x000ee400080010ff */
[----:B---3--:R-:W-:Y:S05]  /*9790*/  @!P0 BRA `(.L_x_174) ;  /* 0xfffffffc00f08947 */ /* 0x008fea000383ffff */
[----:B------:R-:W-:Y:S05]  /*97a0*/  BRA `(.L_x_175) ;  /* 0xffffffb000a07947 */ /* 0x000fea000383ffff */
.L_x_82:
[----:B-1----:R-:W-:-:S07]  /*97b0*/  MOV R0, UR7 ;  /* 0x0000000700007c02 */ /* 0x002fce0008000f00 */
.L_x_176:
[----:B-1----:R1:W3:Y:S02]  /*97c0*/  SYNCS.PHASECHK.TRANS64.TRYWAIT P0, [R0+URZ+0x88], R2 ;  /* 0x00008802000075a7 */ /* 0x0022e400080011ff */
[----:B---3--:R-:W-:Y:S05]  /*97d0*/  @!P0 NANOSLEEP.SYNCS 0x989680 ;  /* 0x009896800000895d */ /* 0x008fea0003900000 */
[----:B------:R-:W3:Y:S02]  /*97e0*/  @!P0 SYNCS.PHASECHK.TRANS64 P0, [R0+URZ+0x88], R2 ;  /* 0x00008802000085a7 */ /* 0x000ee400080010ff */
[----:B---3--:R-:W-:Y:S05]  /*97f0*/  @!P0 BRA `(.L_x_176) ;  /* 0xfffffffc00f08947 */ /* 0x008fea000383ffff */
[----:B------:R-:W-:Y:S05]  /*9800*/  BRA `(.L_x_177) ;  /* 0xffffffb000907947 */ /* 0x000fea000383ffff */
.L_x_83:
[----:B-1----:R-:W-:-:S07]  /*9810*/  MOV R0, UR7 ;  /* 0x0000000700007c02 */ /* 0x002fce0008000f00 */
.L_x_178:
[----:B-1----:R1:W3:Y:S02]  /*9820*/  SYNCS.PHASECHK.TRANS64.TRYWAIT P0, [R0+URZ+0x90], R2 ;  /* 0x00009002000075a7 */ /* 0x0022e400080011ff */
[----:B---3--:R-:W-:Y:S05]  /*9830*/  @!P0 NANOSLEEP.SYNCS 0x989680 ;  /* 0x009896800000895d */ /* 0x008fea0003900000 */
[----:B------:R-:W3:Y:S02]  /*9840*/  @!P0 SYNCS.PHASECHK.TRANS64 P0, [R0+URZ+0x90], R2 ;  /* 0x00009002000085a7 */ /* 0x000ee400080010ff */
[----:B---3--:R-:W-:Y:S05]  /*9850*/  @!P0 BRA `(.L_x_178) ;  /* 0xfffffffc00f08947 */ /* 0x008fea000383ffff */
[----:B------:R-:W-:Y:S05]  /*9860*/  BRA `(.L_x_179) ;  /* 0xffffffb000807947 */ /* 0x000fea000383ffff */
.L_x_85:
[----:B--2---:R2:W4:Y:S02]  /*9870*/  SYNCS.PHASECHK.TRANS64.TRYWAIT P0, [R0+URZ+0xb0], R2 ;  /* 0x0000b002000075a7 */ /* 0x00452400080011ff */
[----:B----4-:R-:W-:Y:S05]  /*9880*/  @!P0 NANOSLEEP.SYNCS 0x989680 ;  /* 0x009896800000895d */ /* 0x010fea0003900000 */
[----:B------:R-:W4:Y:S02]  /*9890*/  @!P0 SYNCS.PHASECHK.TRANS64 P0, [R0+URZ+0xb0], R2 ;  /* 0x0000b002000085a7 */ /* 0x000f2400080010ff */
[----:B----4-:R-:W-:Y:S05]  /*98a0*/  @!P0 BRA `(.L_x_85) ;  /* 0xfffffffc00f08947 */ /* 0x010fea000383ffff */
[----:B------:R-:W-:Y:S05]  /*98b0*/  BRA `(.L_x_180) ;  /* 0xffffffb400487947 */ /* 0x000fea000383ffff */
.L_x_96:
[----:B-1----:R-:W-:Y:S04]  /*98c0*/  MOV R2, UR48 ;  /* 0x0000003000027c02 */ /* 0x002fe80008000f00 */
[----:B------:R1:W3:Y:S03]  /*98d0*/  SYNCS.PHASECHK.TRANS64.TRYWAIT P1, [R2+URZ+0x60], R3 ;  /* 0x00006003020075a7 */ /* 0x0002e600080211ff */
[----:B---3--:R-:W-:Y:S05]  /*98e0*/  @!P1 NANOSLEEP.SYNCS 0x989680 ;  /* 0x009896800000995d */ /* 0x008fea0003900000 */
[----:B------:R-:W3:Y:S02]  /*98f0*/  @!P1 SYNCS.PHASECHK.TRANS64 P1, [R2+URZ+0x60], R3 ;  /* 0x00006003020095a7 */ /* 0x000ee400080210ff */
[----:B---3--:R-:W-:Y:S05]  /*9900*/  @!P1 BRA `(.L_x_96) ;  /* 0xfffffffc00ec9947 */ /* 0x008fea000383ffff */
[----:B------:R-:W-:Y:S05]  /*9910*/  BRA `(.L_x_95) ;  /* 0xffffffc000547947 */ /* 0x000fea000383ffff */
.L_x_98:
[----:B-1----:R1:W4:Y:S02]  /*9920*/  SYNCS.PHASECHK.TRANS64.TRYWAIT P0, [R64+URZ+0xd0], R0 ;  /* 0x0000d000400075a7 */ /* 0x00232400080011ff */
[----:B----4-:R-:W-:Y:S05]  /*9930*/  @!P0 NANOSLEEP.SYNCS 0x989680 ;  /* 0x009896800000895d */ /* 0x010fea0003900000 */
[----:B------:R-:W4:Y:S02]  /*9940*/  @!P0 SYNCS.PHASECHK.TRANS64 P0, [R64+URZ+0xd0], R0 ;  /* 0x0000d000400085a7 */ /* 0x000f2400080010ff */
[----:B----4-:R-:W-:Y:S05]  /*9950*/  @!P0 BRA `(.L_x_98) ;  /* 0xfffffffc00f08947 */ /* 0x010fea000383ffff */
[----:B------:R-:W-:Y:S05]  /*9960*/  BRA `(.L_x_97) ;  /* 0xffffffc0007c7947 */ /* 0x000fea000383ffff */
.L_x_107:
[----:B--2---:R2:W4:Y:S02]  /*9970*/  SYNCS.PHASECHK.TRANS64.TRYWAIT P0, [R2+URZ+0x60], R0 ;  /* 0x00006000020075a7 */ /* 0x00452400080011ff */
[----:B----4-:R-:W-:Y:S05]  /*9980*/  @!P0 NANOSLEEP.SYNCS 0x989680 ;  /* 0x009896800000895d */ /* 0x010fea0003900000 */
[----:B------:R-:W4:Y:S02]  /*9990*/  @!P0 SYNCS.PHASECHK.TRANS64 P0, [R2+URZ+0x60], R0 ;  /* 0x00006000020085a7 */ /* 0x000f2400080010ff */
[----:B----4-:R-:W-:Y:S05]  /*99a0*/  @!P0 BRA `(.L_x_107) ;  /* 0xfffffffc00f08947 */ /* 0x010fea000383ffff */
[----:B------:R-:W-:Y:S05]  /*99b0*/  BRA `(.L_x_106) ;  /* 0xffffffcc00587947 */ /* 0x000fea000383ffff */
.L_x_115:
[----:B--2---:R2:W4:Y:S02]  /*99c0*/  SYNCS.PHASECHK.TRANS64.TRYWAIT P0, [R0+URZ+0x60], R6 ;  /* 0x00006006000075a7 */ /* 0x00452400080011ff */
[----:B----4-:R-:W-:Y:S05]  /*99d0*/  @!P0 NANOSLEEP.SYNCS 0x989680 ;  /* 0x009896800000895d */ /* 0x010fea0003900000 */
[----:B------:R-:W4:Y:S02]  /*99e0*/  @!P0 SYNCS.PHASECHK.TRANS64 P0, [R0+URZ+0x60], R6 ;  /* 0x00006006000085a7 */ /* 0x000f2400080010ff */
[----:B----4-:R-:W-:Y:S05]  /*99f0*/  @!P0 BRA `(.L_x_115) ;  /* 0xfffffffc00f08947 */ /* 0x010fea000383ffff */
[----:B------:R-:W-:Y:S05]  /*9a00*/  BRA `(.L_x_114) ;  /* 0xffffffd800587947 */ /* 0x000fea000383ffff */
.L_x_123:
[----:B--2---:R2:W4:Y:S02]  /*9a10*/  SYNCS.PHASECHK.TRANS64.TRYWAIT P0, [R0+URZ+0x60], R5 ;  /* 0x00006005000075a7 */ /* 0x00452400080011ff */
[----:B----4-:R-:W-:Y:S05]  /*9a20*/  @!P0 NANOSLEEP.SYNCS 0x989680 ;  /* 0x009896800000895d */ /* 0x010fea0003900000 */
[----:B------:R-:W4:Y:S02]  /*9a30*/  @!P0 SYNCS.PHASECHK.TRANS64 P0, [R0+URZ+0x60], R5 ;  /* 0x00006005000085a7 */ /* 0x000f2400080010ff */
[----:B----4-:R-:W-:Y:S05]  /*9a40*/  @!P0 BRA `(.L_x_123) ;  /* 0xfffffffc00f08947 */ /* 0x010fea000383ffff */
[----:B------:R-:W-:Y:S05]  /*9a50*/  BRA `(.L_x_122) ;  /* 0xffffffe400587947 */ /* 0x000fea000383ffff */
        .weak           $__internal_0_$__cuda_sm10x_tcgen05_guardrail_trap_col_being_dealloced_not_returned_by_alloc
        .type           $__internal_0_$__cuda_sm10x_tcgen05_guardrail_trap_col_being_dealloced_not_returned_by_alloc,@function
        .size           $__internal_0_$__cuda_sm10x_tcgen05_guardrail_trap_col_being_dealloced_not_returned_by_alloc,($__internal_1_$__cuda_sm10x_tcgen05_guardrail_trap_phase_invalid_during_alloc - $__internal_0_$__cuda_sm10x_tcgen05_guardrail_trap_col_being_dealloced_not_returned_by_alloc)
$__internal_0_$__cuda_sm10x_tcgen05_guardrail_trap_col_being_dealloced_not_returned_by_alloc:
[----:B------:R-:W-:Y:S05]  /*9a60*/  BPT.TRAP 0x1 ;  /* 0x000000040000795c */ /* 0x000fea0000300000 */
[----:B------:R-:W-:-:S04]  /*9a70*/  HFMA2 R3, -RZ, RZ, 0, 0 ;  /* 0x00000000ff037431 */ /* 0x000fc800000001ff */
[----:B------:R-:W-:Y:S05]  /*9a80*/  RET.REL.NODEC R2 `(_ZN7cutlass13device_kernelINS_4gemm6kernel13GemmUniversalIN4cute5tupleIJiiiiEEENS1_10collective13CollectiveMmaINS1_35MainloopSm100TmaUmmaWarpSpecializedILi6ELi2ELi4ENS5_IJNS4_1CILi1EEESB_SB_EEEEENS5_IJNSA_ILi128EEESE_NSA_ILi64EEEEEENS_6half_tENS5_IJlSB_lEEESH_SI_NS4_8TiledMMAINS4_8MMA_AtomIJNS4_20SM100_MMA_F16BF16_SSISH_SH_fLi128ELi128ELNS4_4UMMA5MajorE0ELSN_0ELNSM_7ScaleInE0ELSO_0EEEEEENS4_6LayoutISC_NS5_IJNSA_ILi0EEESS_SS_EEEEENS5_IJNS4_10UnderscoreESV_SV_EEEEENS4_13SM90_TMA_LOADENS4_14ComposedLayoutINS4_7SwizzleILi3ELi4ELi3EEENS4_18smem_ptr_flag_bitsILi16EEENSR_INS5_IJNSA_ILi8EEESF_EEENS5_IJSF_SB_EEEEEEEvNS4_8identityESY_S18_vS19_EENS_8epilogue10collective18CollectiveEpilogueINS1B_23Sm100TmaWarpSpecializedILi4ELi2ELi32ELb1ELb0EEEJSG_NS5_IJNSR_ISE_SB_EENSR_INSA_ILi32EEESB_EEEEESH_SI_SH_SI_NS1B_6fusion15FusionCallbacksIS1F_NS1K_17LinearCombinationISH_fSH_fLNS_15FloatRoundStyleE2EEESG_S1J_JEEENS4_5SM1004TMEM4LOAD26SM100_TMEM_LOAD_32dp32b32xESY_NSZ_INS10_ILi2ELi4ELi3EEES13_NSR_INS5_IJS14_S1H_EEENS5_IJS1H_SB_EEEEEEENS4_39AutoVectorizingCopyWithAssumedAlignmentILi128EEENS4_14SM90_TMA_STOREES1Y_S20_S20_EEEvvEEEEvNT_6ParamsE) ;  /* 0xffffff64025c7950 */ /* 0x000fea0003c3ffff */
        .weak           $__internal_1_$__cuda_sm10x_tcgen05_guardrail_trap_phase_invalid_during_alloc
        .type           $__internal_1_$__cuda_sm10x_tcgen05_guardrail_trap_phase_invalid_during_alloc,@function
        .size           $__internal_1_$__cuda_sm10x_tcgen05_guardrail_trap_phase_invalid_during_alloc,($__internal_2_$__cuda_sm10x_tcgen05_guardrail_trap_unallocated_columns_being_dealloced - $__internal_1_$__cuda_sm10x_tcgen05_guardrail_trap_phase_invalid_during_alloc)
$__internal_1_$__cuda_sm10x_tcgen05_guardrail_trap_phase_invalid_during_alloc:
[----:B------:R-:W-:Y:S05]  /*9a90*/  BPT.TRAP 0x1 ;  /* 0x000000040000795c */ /* 0x000fea0000300000 */
[----:B------:R-:W-:-:S04]  /*9aa0*/  MOV R3, 0x0 ;  /* 0x0000000000037802 */ /* 0x000fc80000000f00 */
[----:B------:R-:W-:Y:S05]  /*9ab0*/  RET.REL.NODEC R2 `(_ZN7cutlass13device_kernelINS_4gemm6kernel13GemmUniversalIN4cute5tupleIJiiiiEEENS1_10collective13CollectiveMmaINS1_35MainloopSm100TmaUmmaWarpSpecializedILi6ELi2ELi4ENS5_IJNS4_1CILi1EEESB_SB_EEEEENS5_IJNSA_ILi128EEESE_NSA_ILi64EEEEEENS_6half_tENS5_IJlSB_lEEESH_SI_NS4_8TiledMMAINS4_8MMA_AtomIJNS4_20SM100_MMA_F16BF16_SSISH_SH_fLi128ELi128ELNS4_4UMMA5MajorE0ELSN_0ELNSM_7ScaleInE0ELSO_0EEEEEENS4_6LayoutISC_NS5_IJNSA_ILi0EEESS_SS_EEEEENS5_IJNS4_10UnderscoreESV_SV_EEEEENS4_13SM90_TMA_LOADENS4_14ComposedLayoutINS4_7SwizzleILi3ELi4ELi3EEENS4_18smem_ptr_flag_bitsILi16EEENSR_INS5_IJNSA_ILi8EEESF_EEENS5_IJSF_SB_EEEEEEEvNS4_8identityESY_S18_vS19_EENS_8epilogue10collective18CollectiveEpilogueINS1B_23Sm100TmaWarpSpecializedILi4ELi2ELi32ELb1ELb0EEEJSG_NS5_IJNSR_ISE_SB_EENSR_INSA_ILi32EEESB_EEEEESH_SI_SH_SI_NS1B_6fusion15FusionCallbacksIS1F_NS1K_17LinearCombinationISH_fSH_fLNS_15FloatRoundStyleE2EEESG_S1J_JEEENS4_5SM1004TMEM4LOAD26SM100_TMEM_LOAD_32dp32b32xESY_NSZ_INS10_ILi2ELi4ELi3EEES13_NSR_INS5_IJS14_S1H_EEENS5_IJS1H_SB_EEEEEEENS4_39AutoVectorizingCopyWithAssumedAlignmentILi128EEENS4_14SM90_TMA_STOREES1Y_S20_S20_EEEvvEEEEvNT_6ParamsE) ;  /* 0xffffff6402507950 */ /* 0x000fea0003c3ffff */
        .weak           $__internal_2_$__cuda_sm10x_tcgen05_guardrail_trap_unallocated_columns_being_dealloced
        .type           $__internal_2_$__cuda_sm10x_tcgen05_guardrail_trap_unallocated_columns_being_dealloced,@function
        .size           $__internal_2_$__cuda_sm10x_tcgen05_guardrail_trap_unallocated_columns_being_dealloced,(.L_x_182 - $__internal_2_$__cuda_sm10x_tcgen05_guardrail_trap_unallocated_columns_being_dealloced)
$__internal_2_$__cuda_sm10x_tcgen05_guardrail_trap_unallocated_columns_being_dealloced:
[----:B------:R-:W-:Y:S05]  /*9ac0*/  BPT.TRAP 0x1 ;  /* 0x000000040000795c */ /* 0x000fea0000300000 */
[----:B------:R-:W-:-:S04]  /*9ad0*/  HFMA2 R3, -RZ, RZ, 0, 0 ;  /* 0x00000000ff037431 */ /* 0x000fc800000001ff */
[----:B------:R-:W-:Y:S05]  /*9ae0*/  RET.REL.NODEC R2 `(_ZN7cutlass13device_kernelINS_4gemm6kernel13GemmUniversalIN4cute5tupleIJiiiiEEENS1_10collective13CollectiveMmaINS1_35MainloopSm100TmaUmmaWarpSpecializedILi6ELi2ELi4ENS5_IJNS4_1CILi1EEESB_SB_EEEEENS5_IJNSA_ILi128EEESE_NSA_ILi64EEEEEENS_6half_tENS5_IJlSB_lEEESH_SI_NS4_8TiledMMAINS4_8MMA_AtomIJNS4_20SM100_MMA_F16BF16_SSISH_SH_fLi128ELi128ELNS4_4UMMA5MajorE0ELSN_0ELNSM_7ScaleInE0ELSO_0EEEEEENS4_6LayoutISC_NS5_IJNSA_ILi0EEESS_SS_EEEEENS5_IJNS4_10UnderscoreESV_SV_EEEEENS4_13SM90_TMA_LOADENS4_14ComposedLayoutINS4_7SwizzleILi3ELi4ELi3EEENS4_18smem_ptr_flag_bitsILi16EEENSR_INS5_IJNSA_ILi8EEESF_EEENS5_IJSF_SB_EEEEEEEvNS4_8identityESY_S18_vS19_EENS_8epilogue10collective18CollectiveEpilogueINS1B_23Sm100TmaWarpSpecializedILi4ELi2ELi32ELb1ELb0EEEJSG_NS5_IJNSR_ISE_SB_EENSR_INSA_ILi32EEESB_EEEEESH_SI_SH_SI_NS1B_6fusion15FusionCallbacksIS1F_NS1K_17LinearCombinationISH_fSH_fLNS_15FloatRoundStyleE2EEESG_S1J_JEEENS4_5SM1004TMEM4LOAD26SM100_TMEM_LOAD_32dp32b32xESY_NSZ_INS10_ILi2ELi4ELi3EEES13_NSR_INS5_IJS14_S1H_EEENS5_IJS1H_SB_EEEEEEENS4_39AutoVectorizingCopyWithAssumedAlignmentILi128EEENS4_14SM90_TMA_STOREES1Y_S20_S20_EEEvvEEEEvNT_6ParamsE) ;  /* 0xffffff6402447950 */ /* 0x000fea0003c3ffff */
.L_x_181:
[----:B------:R-:W-:-:S00]  /*9af0*/  BRA `(.L_x_181) ;  /* 0xfffffffc00fc7947 */ /* 0x000fc0000383ffff */
[----:B------:R-:W-:-:S00]  /*9b00*/  NOP ;  /* 0x0000000000007918 */ /* 0x000fc00000000000 */
[----:B------:R-:W-:-:S00]  /*9b10*/  NOP ;  /* 0x0000000000007918 */ /* 0x000fc00000000000 */
[----:B------:R-:W-:-:S00]  /*9b20*/  NOP ;  /* 0x0000000000007918 */ /* 0x000fc00000000000 */
[----:B------:R-:W-:-:S00]  /*9b30*/  NOP ;  /* 0x0000000000007918 */ /* 0x000fc00000000000 */
[----:B------:R-:W-:-:S00]  /*9b40*/  NOP ;  /* 0x0000000000007918 */ /* 0x000fc00000000000 */
[----:B------:R-:W-:-:S00]  /*9b50*/  NOP ;  /* 0x0000000000007918 */ /* 0x000fc00000000000 */
[----:B------:R-:W-:-:S00]  /*9b60*/  NOP ;  /* 0x0000000000007918 */ /* 0x000fc00000000000 */
[----:B------:R-:W-:-:S00]  /*9b70*/  NOP ;  /* 0x0000000000007918 */ /* 0x000fc00000000000 */
.L_x_182:


//--------------------- .nv.global.init           --------------------------
	.section	.nv.global.init,"aw",@progbits
.nv.global.init:
	.type		$str$27,@object
	.size		$str$27,($str$28 - $str$27)
$str$27:
        /*0000*/ 	.byte	0x28, 0x61, 0x64, 0x64, 0x72, 0x65, 0x73, 0x73, 0x20, 0x26, 0x20, 0x6d, 0x61, 0x73, 0x6b, 0x29
        /*0010*/ 	.byte	0x20, 0x3d, 0x3d, 0x20, 0x30, 0x00
	.type		$str$28,@object
	.size		$str$28,($str$26 - $str$28)
$str$28:
        /*0016*/ 	.byte	0x2f, 0x74, 0x6d, 0x70, 0x2f, 0x63, 0x75, 0x74, 0x6c, 0x61, 0x73, 0x73, 0x5f, 0x73, 0x77, 0x65
        /*0026*/ 	.byte	0x65, 0x70, 0x5f, 0x73, 0x72, 0x63, 0x2f, 0x69, 0x6e, 0x63, 0x6c, 0x75, 0x64, 0x65, 0x2f, 0x63
        /*0036*/ 	.byte	0x75, 0x74, 0x65, 0x2f, 0x70, 0x6f, 0x69, 0x6e, 0x74, 0x65, 0x72, 0x5f, 0x66, 0x6c, 0x61, 0x67
        /*0046*/ 	.byte	0x67, 0x65, 0x64, 0x2e, 0x68, 0x70, 0x70, 0x00
	.type		$str$26,@object
	.size		$str$26,($str$25 - $str$26)
$str$26:
        /*004e*/ 	.byte	0x2f, 0x74, 0x6d, 0x70, 0x2f, 0x63, 0x75, 0x74, 0x6c, 0x61, 0x73, 0x73, 0x5f, 0x73, 0x77, 0x65
        /*005e*/ 	.byte	0x65, 0x70, 0x5f, 0x73, 0x72, 0x63, 0x2f, 0x69, 0x6e, 0x63, 0x6c, 0x75, 0x64, 0x65, 0x2f, 0x63
        /*006e*/ 	.byte	0x75, 0x74, 0x65, 0x2f, 0x61, 0x74, 0x6f, 0x6d, 0x2f, 0x63, 0x6f, 0x70, 0x79, 0x5f, 0x74, 0x72
        /*007e*/ 	.byte	0x61, 0x69, 0x74, 0x73, 0x5f, 0x73, 0x6d, 0x31, 0x30, 0x30, 0x2e, 0x68, 0x70, 0x70, 0x00
	.type		$str$25,@object
	.size		$str$25,(__unnamed_1 - $str$25)
$str$25:
        /*008d*/ 	.byte	0x28, 0x28, 0x75, 0x69, 0x6e, 0x74, 0x33, 0x32, 0x5f, 0x74, 0x28, 0x74, 0x68, 0x72, 0x65, 0x61
        /*009d*/ 	.byte	0x64, 0x49, 0x64, 0x78, 0x2e, 0x78, 0x29, 0x20, 0x2f, 0x20, 0x33, 0x32, 0x29, 0x20, 0x25, 0x20
        /*00ad*/ 	.byte	0x34, 0x29, 0x20, 0x3d, 0x3d, 0x20, 0x28, 0x28, 0x28, 0x74, 0x6d, 0x65, 0x6d, 0x5f, 0x61, 0x64
        /*00bd*/ 	.byte	0x64, 0x72, 0x20, 0x3e, 0x3e, 0x20, 0x31, 0x36, 0x29, 0x20, 0x2f, 0x20, 0x33, 0x32, 0x29, 0x20
        /*00cd*/ 	.byte	0x25, 0x20, 0x34, 0x29, 0x00
	.type		__unnamed_1,@object
	.size		__unnamed_1,(__unnamed_2 - __unnamed_1)
__unnamed_1:
        /*00d2*/ 	.byte	0x61, 0x75, 0x74, 0x6f, 0x20, 0x63, 0x75, 0x74, 0x65, 0x3a, 0x3a, 0x61, 0x73, 0x5f, 0x70, 0x6f
        /* <DEDUP_REMOVED lines=24> */
        /*0262*/ 	.byte	0x3e, 0x3e, 0x3e, 0x3e, 0x5d, 0x00
	.type		__unnamed_2,@object
	.size		__unnamed_2,(.L_2 - __unnamed_2)
__unnamed_2:
        /* <DEDUP_REMOVED lines=42> */
        /*0508*/ 	.byte	0x3e, 0x3e, 0x5d, 0x00
.L_2:


//--------------------- .nv.shared._ZN7cutlass13device_kernelINS_4gemm6kernel13GemmUniversalIN4cute5tupleIJiiiiEEENS1_10collective13CollectiveMmaINS1_35MainloopSm100TmaUmmaWarpSpecializedILi6ELi2ELi4ENS5_IJNS4_1CILi1EEESB_SB_EEEEENS5_IJNSA_ILi128EEESE_NSA_ILi64EEEEEENS_6half_tENS5_IJlSB_lEEESH_SI_NS4_8TiledMMAINS4_8MMA_AtomIJNS4_20SM100_MMA_F16BF16_SSISH_SH_fLi128ELi128ELNS4_4UMMA5MajorE0ELSN_0ELNSM_7ScaleInE0ELSO_0EEEEEENS4_6LayoutISC_NS5_IJNSA_ILi0EEESS_SS_EEEEENS5_IJNS4_10UnderscoreESV_SV_EEEEENS4_13SM90_TMA_LOADENS4_14ComposedLayoutINS4_7SwizzleILi3ELi4ELi3EEENS4_18smem_ptr_flag_bitsILi16EEENSR_INS5_IJNSA_ILi8EEESF_EEENS5_IJSF_SB_EEEEEEEvNS4_8identityESY_S18_vS19_EENS_8epilogue10collective18CollectiveEpilogueINS1B_23Sm100TmaWarpSpecializedILi4ELi2ELi32ELb1ELb0EEEJSG_NS5_IJNSR_ISE_SB_EENSR_INSA_ILi32EEESB_EEEEESH_SI_SH_SI_NS1B_6fusion15FusionCallbacksIS1F_NS1K_17LinearCombinationISH_fSH_fLNS_15FloatRoundStyleE2EEESG_S1J_JEEENS4_5SM1004TMEM4LOAD26SM100_TMEM_LOAD_32dp32b32xESY_NSZ_INS10_ILi2ELi4ELi3EEES13_NSR_INS5_IJS14_S1H_EEENS5_IJS1H_SB_EEEEEEENS4_39AutoVectorizingCopyWithAssumedAlignmentILi128EEENS4_14SM90_TMA_STOREES1Y_S20_S20_EEEvvEEEEvNT_6ParamsE --------------------------
	.section	.nv.shared._ZN7cutlass13device_kernelINS_4gemm6kernel13GemmUniversalIN4cute5tupleIJiiiiEEENS1_10collective13CollectiveMmaINS1_35MainloopSm100TmaUmmaWarpSpecializedILi6ELi2ELi4ENS5_IJNS4_1CILi1EEESB_SB_EEEEENS5_IJNSA_ILi128EEESE_NSA_ILi64EEEEEENS_6half_tENS5_IJlSB_lEEESH_SI_NS4_8TiledMMAINS4_8MMA_AtomIJNS4_20SM100_MMA_F16BF16_SSISH_SH_fLi128ELi128ELNS4_4UMMA5MajorE0ELSN_0ELNSM_7ScaleInE0ELSO_0EEEEEENS4_6LayoutISC_NS5_IJNSA_ILi0EEESS_SS_EEEEENS5_IJNS4_10UnderscoreESV_SV_EEEEENS4_13SM90_TMA_LOADENS4_14ComposedLayoutINS4_7SwizzleILi3ELi4ELi3EEENS4_18smem_ptr_flag_bitsILi16EEENSR_INS5_IJNSA_ILi8EEESF_EEENS5_IJSF_SB_EEEEEEEvNS4_8identityESY_S18_vS19_EENS_8epilogue10collective18CollectiveEpilogueINS1B_23Sm100TmaWarpSpecializedILi4ELi2ELi32ELb1ELb0EEEJSG_NS5_IJNSR_ISE_SB_EENSR_INSA_ILi32EEESB_EEEEESH_SI_SH_SI_NS1B_6fusion15FusionCallbacksIS1F_NS1K_17LinearCombinationISH_fSH_fLNS_15FloatRoundStyleE2EEESG_S1J_JEEENS4_5SM1004TMEM4LOAD26SM100_TMEM_LOAD_32dp32b32xESY_NSZ_INS10_ILi2ELi4ELi3EEES13_NSR_INS5_IJS14_S1H_EEENS5_IJS1H_SB_EEEEEEENS4_39AutoVectorizingCopyWithAssumedAlignmentILi128EEENS4_14SM90_TMA_STOREES1Y_S20_S20_EEEvvEEEEvNT_6ParamsE,"aw",@nobits
	.sectionflags	@""
	.align	16
	.zero		1024


//--------------------- .nv.shared.reserved.0     --------------------------
	.section	.nv.shared.reserved.0,"aw",@nobits
	.weak		__nv_reservedSMEM_offset_0_alias
	.size		__nv_reservedSMEM_offset_0_alias, 0, 64
	.other		__nv_reservedSMEM_offset_0_alias,@"STO_CUDA_RESERVED_SHARED STV_DEFAULT"
__nv_reservedSMEM_offset_0_alias:
	.zero		0
.nv.shared.reserved.0:
	.zero		64
	.weak		__nv_reservedSMEM_tcgen05_partition
	.type		__nv_reservedSMEM_tcgen05_partition,@object
	.size		__nv_reservedSMEM_tcgen05_partition,(.L_0 - __nv_reservedSMEM_tcgen05_partition)
__nv_reservedSMEM_tcgen05_partition:
	.zero		32
.L_0:


//--------------------- .nv.global                --------------------------
	.section	.nv.global,"aw",@nobits
.nv.global:
	.type		_ZN39_INTERNAL_f0817f99_4_k_cu_13983bb0_29184cute1_E,@object
	.size		_ZN39_INTERNAL_f0817f99_4_k_cu_13983bb0_29184cute1_E,(_ZN39_INTERNAL_f0817f99_4_k_cu_13983bb0_29184cuda3std3__45__cpo6cbeginE - _ZN39_INTERNAL_f0817f99_4_k_cu_13983bb0_29184cute1_E)
_ZN39_INTERNAL_f0817f99_4_k_cu_13983bb0_29184cute1_E:
	.zero		1
	.type		_ZN39_INTERNAL_f0817f99_4_k_cu_13983bb0_29184cuda3std3__45__cpo6cbeginE,@object
	.size		_ZN39_INTERNAL_f0817f99_4_k_cu_13983bb0_29184cuda3std3__45__cpo6cbeginE,(_ZN39_INTERNAL_f0817f99_4_k_cu_13983bb0_29184cuda3std3__48in_placeE - _ZN39_INTERNAL_f0817f99_4_k_cu_13983bb0_29184cuda3std3__45__cpo6cbeginE)
_ZN39_INTERNAL_f0817f99_4_k_cu_13983bb0_29184cuda3std3__45__cpo6cbeginE:
	.zero		1
	.type		_ZN39_INTERNAL_f0817f99_4_k_cu_13983bb0_29184cuda3std3__48in_placeE,@object
	.size		_ZN39_INTERNAL_f0817f99_4_k_cu_13983bb0_29184cuda3std3__48in_placeE,(_ZN39_INTERNAL_f0817f99_4_k_cu_13983bb0_29184cuda3std6ranges3__45__cpo9iter_moveE - _ZN39_INTERNAL_f0817f99_4_k_cu_13983bb0_29184cuda3std3__48in_placeE)
_ZN39_INTERNAL_f0817f99_4_k_cu_13983bb0_29184cuda3std3__48in_placeE:
	.zero		1
	.type		_ZN39_INTERNAL_f0817f99_4_k_cu_13983bb0_29184cuda3std6ranges3__45__cpo9iter_moveE,@object
	.size		_ZN39_INTERNAL_f0817f99_4_k_cu_13983bb0_29184cuda3std6ranges3__45__cpo9iter_moveE,(_ZN39_INTERNAL_f0817f99_4_k_cu_13983bb0_29184cuda3std3__45__cpo5beginE - _ZN39_INTERNAL_f0817f99_4_k_cu_13983bb0_29184cuda3std6ranges3__45__cpo9iter_moveE)
_ZN39_INTERNAL_f0817f99_4_k_cu_13983bb0_29184cuda3std6ranges3__45__cpo9iter_moveE:
	.zero		1
	.type		_ZN39_INTERNAL_f0817f99_4_k_cu_13983bb0_29184cuda3std3__45__cpo5beginE,@object
	.size		_ZN39_INTERNAL_f0817f99_4_k_cu_13983bb0_29184cuda3std3__45__cpo5beginE,(_ZN39_INTERNAL_f0817f99_4_k_cu_13983bb0_29184cuda3std3__441_GLOBAL__N__f0817f99_4_k_cu_13983bb0_29186ignoreE - _ZN39_INTERNAL_f0817f99_4_k_cu_13983bb0_29184cuda3std3__45__cpo5beginE)
_ZN39_INTERNAL_f0817f99_4_k_cu_13983bb0_29184cuda3std3__45__cpo5beginE:
	.zero		1
	.type		_ZN39_INTERNAL_f0817f99_4_k_cu_13983bb0_29184cuda3std3__441_GLOBAL__N__f0817f99_4_k_cu_13983bb0_29186ignoreE,@object
	.size		_ZN39_INTERNAL_f0817f99_4_k_cu_13983bb0_29184cuda3std3__441_GLOBAL__N__f0817f99_4_k_cu_13983bb0_29186ignoreE,(_ZN39_INTERNAL_f0817f99_4_k_cu_13983bb0_29184cute7productE - _ZN39_INTERNAL_f0817f99_4_k_cu_13983bb0_29184cuda3std3__441_GLOBAL__N__f0817f99_4_k_cu_13983bb0_29186ignoreE)
_ZN39_INTERNAL_f0817f99_4_k_cu_13983bb0_29184cuda3std3__441_GLOBAL__N__f0817f99_4_k_cu_13983bb0_29186ignoreE:
	.zero		1
	.type		_ZN39_INTERNAL_f0817f99_4_k_cu_13983bb0_29184cute7productE,@object
	.size		_ZN39_INTERNAL_f0817f99_4_k_cu_13983bb0_29184cute7productE,(_ZN39_INTERNAL_f0817f99_4_k_cu_13983bb0_29184cuda3std3__45__cpo3endE - _ZN39_INTERNAL_f0817f99_4_k_cu_13983bb0_29184cute7productE)
_ZN39_INTERNAL_f0817f99_4_k_cu_13983bb0_29184cute7productE:
	.zero		1
	.type		_ZN39_INTERNAL_f0817f99_4_k_cu_13983bb0_29184cuda3std3__45__cpo3endE,@object
	.size		_ZN39_INTERNAL_f0817f99_4_k_cu_13983bb0_29184cuda3std3__45__cpo3endE,(_ZN39_INTERNAL_f0817f99_4_k_cu_13983bb0_29184cuda3std3__419piecewise_constructE - _ZN39_INTERNAL_f0817f99_4_k_cu_13983bb0_29184cuda3std3__45__cpo3endE)
_ZN39_INTERNAL_f0817f99_4_k_cu_13983bb0_29184cuda3std3__45__cpo3endE:
	.zero		1
	.type		_ZN39_INTERNAL_f0817f99_4_k_cu_13983bb0_29184cuda3std3__419piecewise_constructE,@object
	.size		_ZN39_INTERNAL_f0817f99_4_k_cu_13983bb0_29184cuda3std3__419piecewise_constructE,(_ZN39_INTERNAL_f0817f99_4_k_cu_13983bb0_29184cuda3std3__45__cpo4cendE - _ZN39_INTERNAL_f0817f99_4_k_cu_13983bb0_29184cuda3std3__419piecewise_constructE)
_ZN39_INTERNAL_f0817f99_4_k_cu_13983bb0_29184cuda3std3__419piecewise_constructE:
	.zero		1
	.type		_ZN39_INTERNAL_f0817f99_4_k_cu_13983bb0_29184cuda3std3__45__cpo4cendE,@object
	.size		_ZN39_INTERNAL_f0817f99_4_k_cu_13983bb0_29184cuda3std3__45__cpo4cendE,(_ZN39_INTERNAL_f0817f99_4_k_cu_13983bb0_29184cuda3std6ranges3__45__cpo4swapE - _ZN39_INTERNAL_f0817f99_4_k_cu_13983bb0_29184cuda3std3__45__cpo4cendE)
_ZN39_INTERNAL_f0817f99_4_k_cu_13983bb0_29184cuda3std3__45__cpo4cendE:
	.zero		1
	.type		_ZN39_INTERNAL_f0817f99_4_k_cu_13983bb0_29184cuda3std6ranges3__45__cpo4swapE,@object
	.size		_ZN39_INTERNAL_f0817f99_4_k_cu_13983bb0_29184cuda3std6ranges3__45__cpo4swapE,(.L_10 - _ZN39_INTERNAL_f0817f99_4_k_cu_13983bb0_29184cuda3std6ranges3__45__cpo4swapE)
_ZN39_INTERNAL_f0817f99_4_k_cu_13983bb0_29184cuda3std6ranges3__45__cpo4swapE:
	.zero		1
.L_10:


//--------------------- .nv.constant0._ZN7cutlass13device_kernelINS_4gemm6kernel13GemmUniversalIN4cute5tupleIJiiiiEEENS1_10collective13CollectiveMmaINS1_35MainloopSm100TmaUmmaWarpSpecializedILi6ELi2ELi4ENS5_IJNS4_1CILi1EEESB_SB_EEEEENS5_IJNSA_ILi128EEESE_NSA_ILi64EEEEEENS_6half_tENS5_IJlSB_lEEESH_SI_NS4_8TiledMMAINS4_8MMA_AtomIJNS4_20SM100_MMA_F16BF16_SSISH_SH_fLi128ELi128ELNS4_4UMMA5MajorE0ELSN_0ELNSM_7ScaleInE0ELSO_0EEEEEENS4_6LayoutISC_NS5_IJNSA_ILi0EEESS_SS_EEEEENS5_IJNS4_10UnderscoreESV_SV_EEEEENS4_13SM90_TMA_LOADENS4_14ComposedLayoutINS4_7SwizzleILi3ELi4ELi3EEENS4_18smem_ptr_flag_bitsILi16EEENSR_INS5_IJNSA_ILi8EEESF_EEENS5_IJSF_SB_EEEEEEEvNS4_8identityESY_S18_vS19_EENS_8epilogue10collective18CollectiveEpilogueINS1B_23Sm100TmaWarpSpecializedILi4ELi2ELi32ELb1ELb0EEEJSG_NS5_IJNSR_ISE_SB_EENSR_INSA_ILi32EEESB_EEEEESH_SI_SH_SI_NS1B_6fusion15FusionCallbacksIS1F_NS1K_17LinearCombinationISH_fSH_fLNS_15FloatRoundStyleE2EEESG_S1J_JEEENS4_5SM1004TMEM4LOAD26SM100_TMEM_LOAD_32dp32b32xESY_NSZ_INS10_ILi2ELi4ELi3EEES13_NSR_INS5_IJS14_S1H_EEENS5_IJS1H_SB_EEEEEEENS4_39AutoVectorizingCopyWithAssumedAlignmentILi128EEENS4_14SM90_TMA_STOREES1Y_S20_S20_EEEvvEEEEvNT_6ParamsE --------------------------
	.section	.nv.constant0._ZN7cutlass13device_kernelINS_4gemm6kernel13GemmUniversalIN4cute5tupleIJiiiiEEENS1_10collective13CollectiveMmaINS1_35MainloopSm100TmaUmmaWarpSpecializedILi6ELi2ELi4ENS5_IJNS4_1CILi1EEESB_SB_EEEEENS5_IJNSA_ILi128EEESE_NSA_ILi64EEEEEENS_6half_tENS5_IJlSB_lEEESH_SI_NS4_8TiledMMAINS4_8MMA_AtomIJNS4_20SM100_MMA_F16BF16_SSISH_SH_fLi128ELi128ELNS4_4UMMA5MajorE0ELSN_0ELNSM_7ScaleInE0ELSO_0EEEEEENS4_6LayoutISC_NS5_IJNSA_ILi0EEESS_SS_EEEEENS5_IJNS4_10UnderscoreESV_SV_EEEEENS4_13SM90_TMA_LOADENS4_14ComposedLayoutINS4_7SwizzleILi3ELi4ELi3EEENS4_18smem_ptr_flag_bitsILi16EEENSR_INS5_IJNSA_ILi8EEESF_EEENS5_IJSF_SB_EEEEEEEvNS4_8identityESY_S18_vS19_EENS_8epilogue10collective18CollectiveEpilogueINS1B_23Sm100TmaWarpSpecializedILi4ELi2ELi32ELb1ELb0EEEJSG_NS5_IJNSR_ISE_SB_EENSR_INSA_ILi32EEESB_EEEEESH_SI_SH_SI_NS1B_6fusion15FusionCallbacksIS1F_NS1K_17LinearCombinationISH_fSH_fLNS_15FloatRoundStyleE2EEESG_S1J_JEEENS4_5SM1004TMEM4LOAD26SM100_TMEM_LOAD_32dp32b32xESY_NSZ_INS10_ILi2ELi4ELi3EEES13_NSR_INS5_IJS14_S1H_EEENS5_IJS1H_SB_EEEEEEENS4_39AutoVectorizingCopyWithAssumedAlignmentILi128EEENS4_14SM90_TMA_STOREES1Y_S20_S20_EEEvvEEEEvNT_6ParamsE,"a",@progbits
	.sectionflags	@""
	.align	4
.nv.constant0._ZN7cutlass13device_kernelINS_4gemm6kernel13GemmUniversalIN4cute5tupleIJiiiiEEENS1_10collective13CollectiveMmaINS1_35MainloopSm100TmaUmmaWarpSpecializedILi6ELi2ELi4ENS5_IJNS4_1CILi1EEESB_SB_EEEEENS5_IJNSA_ILi128EEESE_NSA_ILi64EEEEEENS_6half_tENS5_IJlSB_lEEESH_SI_NS4_8TiledMMAINS4_8MMA_AtomIJNS4_20SM100_MMA_F16BF16_SSISH_SH_fLi128ELi128ELNS4_4UMMA5MajorE0ELSN_0ELNSM_7ScaleInE0ELSO_0EEEEEENS4_6LayoutISC_NS5_IJNSA_ILi0EEESS_SS_EEEEENS5_IJNS4_10UnderscoreESV_SV_EEEEENS4_13SM90_TMA_LOADENS4_14ComposedLayoutINS4_7SwizzleILi3ELi4ELi3EEENS4_18smem_ptr_flag_bitsILi16EEENSR_INS5_IJNSA_ILi8EEESF_EEENS5_IJSF_SB_EEEEEEEvNS4_8identityESY_S18_vS19_EENS_8epilogue10collective18CollectiveEpilogueINS1B_23Sm100TmaWarpSpecializedILi4ELi2ELi32ELb1ELb0EEEJSG_NS5_IJNSR_ISE_SB_EENSR_INSA_ILi32EEESB_EEEEESH_SI_SH_SI_NS1B_6fusion15FusionCallbacksIS1F_NS1K_17LinearCombinationISH_fSH_fLNS_15FloatRoundStyleE2EEESG_S1J_JEEENS4_5SM1004TMEM4LOAD26SM100_TMEM_LOAD_32dp32b32xESY_NSZ_INS10_ILi2ELi4ELi3EEES13_NSR_INS5_IJS14_S1H_EEENS5_IJS1H_SB_EEEEEEENS4_39AutoVectorizingCopyWithAssumedAlignmentILi128EEENS4_14SM90_TMA_STOREES1Y_S20_S20_EEEvvEEEEvNT_6ParamsE:
	.zero		2944


//--------------------- SYMBOLS --------------------------

	.type		.nv.reservedSmem.offset0,@object
	.size		.nv.reservedSmem.offset0,0x4
	.type		.nv.reservedSmem.cap,@object
	.size		.nv.reservedSmem.cap,0x4
	.type		__assertfail,@function
